//
// Generated by NVIDIA NVVM Compiler
//
// Compiler Build ID: CL-36424714
// Cuda compilation tools, release 13.0, V13.0.88
// Based on NVVM 20.0.0
//

.version 9.0
.target sm_100
.address_size 64

	// .globl	_Z19solve_system_kernelPdS_S_S_ddd
.func  (.param .align 16 .b8 func_retval0[16]) __internal_trig_reduction_slowpathd
(
	.param .b64 __internal_trig_reduction_slowpathd_param_0
)
;
.global .align 8 .b8 __cudart_i2opi_d[144] = {8, 93, 141, 31, 177, 95, 251, 107, 234, 146, 82, 138, 247, 57, 7, 61, 123, 241, 229, 235, 199, 186, 39, 117, 45, 234, 95, 158, 102, 63, 70, 79, 183, 9, 203, 39, 207, 126, 54, 109, 31, 109, 10, 90, 139, 17, 47, 239, 15, 152, 5, 222, 255, 151, 248, 31, 59, 40, 249, 189, 139, 95, 132, 156, 244, 57, 83, 131, 57, 214, 145, 57, 65, 126, 95, 180, 38, 112, 156, 233, 132, 68, 187, 46, 245, 53, 130, 232, 62, 167, 41, 177, 28, 235, 29, 254, 28, 146, 209, 9, 234, 46, 73, 6, 224, 210, 77, 66, 58, 110, 36, 183, 97, 197, 187, 222, 171, 99, 81, 254, 65, 144, 67, 60, 153, 149, 98, 219, 192, 221, 52, 245, 209, 87, 39, 252, 41, 21, 68, 78, 110, 131, 249, 162};
.global .align 16 .b8 __cudart_sin_cos_coeffs[128] = {70, 210, 176, 44, 241, 229, 90, 190, 146, 227, 172, 105, 227, 29, 199, 62, 161, 98, 219, 25, 160, 1, 42, 191, 24, 8, 17, 17, 17, 17, 129, 63, 84, 85, 85, 85, 85, 85, 197, 191, 0, 0, 0, 0, 0, 0, 0, 0, 0, 0, 0, 0, 0, 0, 0, 0, 100, 129, 253, 32, 131, 255, 168, 189, 40, 133, 239, 193, 167, 238, 33, 62, 217, 230, 6, 142, 79, 126, 146, 190, 233, 188, 221, 25, 160, 1, 250, 62, 71, 93, 193, 22, 108, 193, 86, 191, 81, 85, 85, 85, 85, 85, 165, 63, 0, 0, 0, 0, 0, 0, 224, 191, 0, 0, 0, 0, 0, 0, 240, 63};

.visible .entry _Z19solve_system_kernelPdS_S_S_ddd(
	.param .u64 .ptr .align 1 _Z19solve_system_kernelPdS_S_S_ddd_param_0,
	.param .u64 .ptr .align 1 _Z19solve_system_kernelPdS_S_S_ddd_param_1,
	.param .u64 .ptr .align 1 _Z19solve_system_kernelPdS_S_S_ddd_param_2,
	.param .u64 .ptr .align 1 _Z19solve_system_kernelPdS_S_S_ddd_param_3,
	.param .f64 _Z19solve_system_kernelPdS_S_S_ddd_param_4,
	.param .f64 _Z19solve_system_kernelPdS_S_S_ddd_param_5,
	.param .f64 _Z19solve_system_kernelPdS_S_S_ddd_param_6
)
{
	.reg .pred 	%p<225>;
	.reg .b32 	%r<544>;
	.reg .b64 	%rd<256>;
	.reg .b64 	%fd<1554>;

	ld.param.f64 	%fd342, [_Z19solve_system_kernelPdS_S_S_ddd_param_6];
	mov.u32 	%r197, %ctaid.x;
	mov.u32 	%r198, %ntid.x;
	mov.u32 	%r199, %tid.x;
	mad.lo.s32 	%r1, %r197, %r198, %r199;
	mov.u32 	%r200, %ctaid.y;
	mov.u32 	%r201, %ntid.y;
	mov.u32 	%r202, %tid.y;
	mad.lo.s32 	%r203, %r200, %r201, %r202;
	mov.u32 	%r204, %nctaid.x;
	mul.lo.s32 	%r205, %r198, %r204;
	mul.lo.s32 	%r3, %r205, %r203;
	setp.gt.s32 	%p1, %r1, 511;
	setp.gt.u32 	%p2, %r203, 511;
	or.pred  	%p3, %p1, %p2;
	@%p3 bra 	$L__BB0_252;
	ld.param.f64 	%fd1472, [_Z19solve_system_kernelPdS_S_S_ddd_param_5];
	ld.param.f64 	%fd1467, [_Z19solve_system_kernelPdS_S_S_ddd_param_4];
	cvt.rn.f64.s32 	%fd343, %r1;
	mul.f64 	%fd344, %fd343, 0d40191FEF0A89CEE3;
	div.rn.f64 	%fd345, %fd344, 0d407FF00000000000;
	add.f64 	%fd1, %fd345, 0dC0091FEF0A89CEE3;
	cvt.rn.f64.u32 	%fd346, %r203;
	mul.f64 	%fd347, %fd346, 0d402920F52F66FDFD;
	div.rn.f64 	%fd348, %fd347, 0d407FF00000000000;
	add.f64 	%fd2, %fd348, 0dC01920F52F66FDFD;
	abs.f64 	%fd3, %fd342;
	{
	.reg .b32 %temp; 
	mov.b64 	{%temp, %r207}, %fd1472;
	}
	and.b32  	%r4, %r207, 2147483647;
	{
	.reg .b32 %temp; 
	mov.b64 	{%r208, %temp}, %fd1472;
	}
	mov.b64 	%fd4, {%r208, %r4};
	{
	.reg .b32 %temp; 
	mov.b64 	{%temp, %r5}, %fd4;
	}
	shr.u32 	%r209, %r5, 20;
	setp.lt.u32 	%p4, %r5, 1048576;
	mul.f64 	%fd349, %fd4, 0d4350000000000000;
	{
	.reg .b32 %temp; 
	mov.b64 	{%temp, %r210}, %fd349;
	}
	shr.u32 	%r211, %r210, 20;
	add.s32 	%r212, %r209, %r211;
	add.s32 	%r213, %r212, -54;
	div.rn.f64 	%fd5, %fd1472, %fd342;
	div.rn.f64 	%fd6, %fd1467, 0d4008000000000000;
	selp.b32 	%r6, %r213, %r209, %p4;
	mov.b32 	%r475, 0;
	mov.u64 	%rd52, __cudart_sin_cos_coeffs;
	mov.f64 	%fd1480, %fd2;
	mov.f64 	%fd1481, %fd1;
$L__BB0_2:
	ld.param.f64 	%fd1473, [_Z19solve_system_kernelPdS_S_S_ddd_param_5];
	setp.lt.u32 	%p5, %r5, 1048576;
	mul.f64 	%fd351, %fd4, 0d4350000000000000;
	selp.f64 	%fd352, %fd351, %fd4, %p5;
	mov.b64 	%rd42, %fd352;
	and.b64  	%rd43, %rd42, 4503599627370495;
	or.b64  	%rd1, %rd43, 4503599627370496;
	setp.lt.f64 	%p6, %fd3, 0d3E112E0BE826D695;
	cvt.rn.f64.u32 	%fd353, %r475;
	mul.f64 	%fd9, %fd353, 0d3F847AE147AE147B;
	div.rn.f64 	%fd354, %fd9, %fd1473;
	cvt.rmi.f64.f64 	%fd355, %fd354;
	sub.f64 	%fd10, %fd354, %fd355;
	mov.f64 	%fd1484, 0d3FF0000000000000;
	@%p6 bra 	$L__BB0_19;
	{
	.reg .b32 %temp; 
	mov.b64 	{%temp, %r215}, %fd9;
	}
	and.b32  	%r216, %r215, 2147483647;
	{
	.reg .b32 %temp; 
	mov.b64 	{%r217, %temp}, %fd9;
	}
	mov.b64 	%fd1482, {%r217, %r216};
	max.u32 	%r218, %r216, %r4;
	setp.lt.u32 	%p7, %r218, 2146435072;
	@%p7 bra 	$L__BB0_7;
	setp.num.f64 	%p15, %fd4, %fd4;
	setp.num.f64 	%p16, %fd1482, %fd1482;
	and.pred  	%p17, %p16, %p15;
	@%p17 bra 	$L__BB0_6;
	ld.param.f64 	%fd1474, [_Z19solve_system_kernelPdS_S_S_ddd_param_5];
	add.rn.f64 	%fd1483, %fd9, %fd1474;
	bra.uni 	$L__BB0_18;
$L__BB0_6:
	setp.eq.f64 	%p18, %fd1482, 0d7FF0000000000000;
	selp.f64 	%fd1483, 0dFFF8000000000000, %fd9, %p18;
	bra.uni 	$L__BB0_18;
$L__BB0_7:
	setp.eq.f64 	%p8, %fd4, 0d0000000000000000;
	mov.f64 	%fd1483, 0dFFF8000000000000;
	@%p8 bra 	$L__BB0_18;
	setp.ltu.f64 	%p9, %fd1482, %fd4;
	mov.f64 	%fd1483, %fd9;
	@%p9 bra 	$L__BB0_18;
	{
	.reg .b32 %temp; 
	mov.b64 	{%temp, %r219}, %fd1482;
	}
	shr.u32 	%r476, %r219, 20;
	setp.gt.u32 	%p10, %r219, 1048575;
	@%p10 bra 	$L__BB0_11;
	mul.f64 	%fd1482, %fd1482, 0d4350000000000000;
	{
	.reg .b32 %temp; 
	mov.b64 	{%temp, %r220}, %fd1482;
	}
	shr.u32 	%r221, %r220, 20;
	add.s32 	%r222, %r476, %r221;
	add.s32 	%r476, %r222, -54;
$L__BB0_11:
	mov.b64 	%rd44, %fd1482;
	and.b64  	%rd45, %rd44, 4503599627370495;
	or.b64  	%rd248, %rd45, 4503599627370496;
	sub.s32 	%r477, %r476, %r6;
$L__BB0_12:
	sub.s64 	%rd46, %rd248, %rd1;
	mov.b64 	%fd357, %rd46;
	{
	.reg .b32 %temp; 
	mov.b64 	{%temp, %r223}, %fd357;
	}
	setp.lt.s32 	%p11, %r223, 0;
	selp.b64 	%rd4, %rd248, %rd46, %p11;
	shl.b64 	%rd248, %rd4, 1;
	add.s32 	%r13, %r477, -1;
	setp.gt.s32 	%p12, %r477, 0;
	mov.u32 	%r477, %r13;
	@%p12 bra 	$L__BB0_12;
	and.b64  	%rd6, %rd4, 9223372036854775807;
	setp.eq.s64 	%p13, %rd6, 0;
	mov.b64 	%rd249, 0;
	@%p13 bra 	$L__BB0_17;
	mov.b64 	%fd358, %rd6;
	mul.f64 	%fd359, %fd358, 0d4350000000000000;
	{
	.reg .b32 %temp; 
	mov.b64 	{%temp, %r224}, %fd359;
	}
	shr.u32 	%r225, %r224, 20;
	sub.s32 	%r226, 55, %r225;
	sub.s32 	%r14, %r6, %r226;
	shl.b64 	%rd7, %rd6, %r226;
	setp.gt.s32 	%p14, %r14, 0;
	@%p14 bra 	$L__BB0_16;
	sub.s32 	%r228, 1, %r14;
	shr.u64 	%rd249, %rd7, %r228;
	bra.uni 	$L__BB0_17;
$L__BB0_16:
	add.s32 	%r227, %r14, -1;
	cvt.u64.u32 	%rd48, %r227;
	shl.b64 	%rd49, %rd48, 52;
	add.s64 	%rd249, %rd49, %rd7;
$L__BB0_17:
	mov.b64 	%fd360, %rd249;
	abs.f64 	%fd1483, %fd360;
$L__BB0_18:
	setp.le.f64 	%p19, %fd1483, %fd5;
	selp.f64 	%fd1484, 0d3FF0000000000000, 0d0000000000000000, %p19;
$L__BB0_19:
	mul.f64 	%fd20, %fd1481, 0d4018000000000000;
	abs.f64 	%fd21, %fd20;
	setp.neu.f64 	%p20, %fd21, 0d7FF0000000000000;
	@%p20 bra 	$L__BB0_21;
	mov.f64 	%fd366, 0d0000000000000000;
	mul.rn.f64 	%fd1485, %fd20, %fd366;
	mov.b32 	%r478, 0;
	bra.uni 	$L__BB0_23;
$L__BB0_21:
	mul.f64 	%fd361, %fd20, 0d3FE45F306DC9C883;
	cvt.rni.s32.f64 	%r478, %fd361;
	cvt.rn.f64.s32 	%fd362, %r478;
	fma.rn.f64 	%fd363, %fd362, 0dBFF921FB54442D18, %fd20;
	fma.rn.f64 	%fd364, %fd362, 0dBC91A62633145C00, %fd363;
	fma.rn.f64 	%fd1485, %fd362, 0dB97B839A252049C0, %fd364;
	setp.ltu.f64 	%p21, %fd21, 0d41E0000000000000;
	@%p21 bra 	$L__BB0_23;
	{ // callseq 0, 0
	.param .b64 param0;
	st.param.f64 	[param0], %fd20;
	.param .align 16 .b8 retval0[16];
	call.uni (retval0), 
	__internal_trig_reduction_slowpathd, 
	(
	param0
	);
	ld.param.f64 	%fd1485, [retval0];
	ld.param.b32 	%r478, [retval0+8];
	} // callseq 0
$L__BB0_23:
	shl.b32 	%r231, %r478, 6;
	cvt.u64.u32 	%rd50, %r231;
	and.b64  	%rd51, %rd50, 64;
	add.s64 	%rd53, %rd52, %rd51;
	mul.rn.f64 	%fd367, %fd1485, %fd1485;
	and.b32  	%r232, %r478, 1;
	setp.eq.b32 	%p22, %r232, 1;
	selp.f64 	%fd368, 0dBDA8FF8320FD8164, 0d3DE5DB65F9785EBA, %p22;
	ld.global.nc.v2.f64 	{%fd369, %fd370}, [%rd53];
	fma.rn.f64 	%fd371, %fd368, %fd367, %fd369;
	fma.rn.f64 	%fd372, %fd371, %fd367, %fd370;
	ld.global.nc.v2.f64 	{%fd373, %fd374}, [%rd53+16];
	fma.rn.f64 	%fd375, %fd372, %fd367, %fd373;
	fma.rn.f64 	%fd376, %fd375, %fd367, %fd374;
	ld.global.nc.v2.f64 	{%fd377, %fd378}, [%rd53+32];
	fma.rn.f64 	%fd379, %fd376, %fd367, %fd377;
	fma.rn.f64 	%fd380, %fd379, %fd367, %fd378;
	fma.rn.f64 	%fd381, %fd380, %fd1485, %fd1485;
	fma.rn.f64 	%fd382, %fd380, %fd367, 0d3FF0000000000000;
	selp.f64 	%fd383, %fd382, %fd381, %p22;
	and.b32  	%r233, %r478, 2;
	setp.eq.s32 	%p23, %r233, 0;
	mov.f64 	%fd384, 0d0000000000000000;
	sub.f64 	%fd385, %fd384, %fd383;
	selp.f64 	%fd26, %fd383, %fd385, %p23;
	mul.f64 	%fd27, %fd1480, 0d4008000000000000;
	abs.f64 	%fd28, %fd27;
	setp.neu.f64 	%p24, %fd28, 0d7FF0000000000000;
	@%p24 bra 	$L__BB0_25;
	mov.f64 	%fd391, 0d0000000000000000;
	mul.rn.f64 	%fd1486, %fd27, %fd391;
	mov.b32 	%r479, 0;
	bra.uni 	$L__BB0_27;
$L__BB0_25:
	mul.f64 	%fd386, %fd27, 0d3FE45F306DC9C883;
	cvt.rni.s32.f64 	%r479, %fd386;
	cvt.rn.f64.s32 	%fd387, %r479;
	fma.rn.f64 	%fd388, %fd387, 0dBFF921FB54442D18, %fd27;
	fma.rn.f64 	%fd389, %fd387, 0dBC91A62633145C00, %fd388;
	fma.rn.f64 	%fd1486, %fd387, 0dB97B839A252049C0, %fd389;
	setp.ltu.f64 	%p25, %fd28, 0d41E0000000000000;
	@%p25 bra 	$L__BB0_27;
	{ // callseq 1, 0
	.param .b64 param0;
	st.param.f64 	[param0], %fd27;
	.param .align 16 .b8 retval0[16];
	call.uni (retval0), 
	__internal_trig_reduction_slowpathd, 
	(
	param0
	);
	ld.param.f64 	%fd1486, [retval0];
	ld.param.b32 	%r479, [retval0+8];
	} // callseq 1
$L__BB0_27:
	ld.param.f64 	%fd1468, [_Z19solve_system_kernelPdS_S_S_ddd_param_4];
	shl.b32 	%r236, %r479, 6;
	cvt.u64.u32 	%rd54, %r236;
	and.b64  	%rd55, %rd54, 64;
	add.s64 	%rd57, %rd52, %rd55;
	mul.rn.f64 	%fd392, %fd1486, %fd1486;
	and.b32  	%r237, %r479, 1;
	setp.eq.b32 	%p26, %r237, 1;
	selp.f64 	%fd393, 0dBDA8FF8320FD8164, 0d3DE5DB65F9785EBA, %p26;
	ld.global.nc.v2.f64 	{%fd394, %fd395}, [%rd57];
	fma.rn.f64 	%fd396, %fd393, %fd392, %fd394;
	fma.rn.f64 	%fd397, %fd396, %fd392, %fd395;
	ld.global.nc.v2.f64 	{%fd398, %fd399}, [%rd57+16];
	fma.rn.f64 	%fd400, %fd397, %fd392, %fd398;
	fma.rn.f64 	%fd401, %fd400, %fd392, %fd399;
	ld.global.nc.v2.f64 	{%fd402, %fd403}, [%rd57+32];
	fma.rn.f64 	%fd404, %fd401, %fd392, %fd402;
	fma.rn.f64 	%fd405, %fd404, %fd392, %fd403;
	fma.rn.f64 	%fd406, %fd405, %fd1486, %fd1486;
	fma.rn.f64 	%fd407, %fd405, %fd392, 0d3FF0000000000000;
	selp.f64 	%fd408, %fd407, %fd406, %p26;
	and.b32  	%r238, %r479, 2;
	setp.eq.s32 	%p27, %r238, 0;
	mov.f64 	%fd409, 0d0000000000000000;
	sub.f64 	%fd410, %fd409, %fd408;
	selp.f64 	%fd411, %fd408, %fd410, %p27;
	mul.f64 	%fd412, %fd10, 0d4008000000000000;
	mul.f64 	%fd413, %fd412, %fd26;
	mul.f64 	%fd33, %fd413, %fd411;
	mul.f64 	%fd34, %fd1468, %fd1484;
	mul.f64 	%fd35, %fd1481, 0dC00C000000000000;
	abs.f64 	%fd36, %fd35;
	setp.neu.f64 	%p28, %fd36, 0d7FF0000000000000;
	@%p28 bra 	$L__BB0_29;
	mov.f64 	%fd419, 0d0000000000000000;
	mul.rn.f64 	%fd1488, %fd35, %fd419;
	mov.b32 	%r481, 1;
	bra.uni 	$L__BB0_32;
$L__BB0_29:
	mul.f64 	%fd414, %fd35, 0d3FE45F306DC9C883;
	cvt.rni.s32.f64 	%r480, %fd414;
	cvt.rn.f64.s32 	%fd415, %r480;
	fma.rn.f64 	%fd416, %fd415, 0dBFF921FB54442D18, %fd35;
	fma.rn.f64 	%fd417, %fd415, 0dBC91A62633145C00, %fd416;
	fma.rn.f64 	%fd1488, %fd415, 0dB97B839A252049C0, %fd417;
	setp.ltu.f64 	%p29, %fd36, 0d41E0000000000000;
	@%p29 bra 	$L__BB0_31;
	{ // callseq 2, 0
	.param .b64 param0;
	st.param.f64 	[param0], %fd35;
	.param .align 16 .b8 retval0[16];
	call.uni (retval0), 
	__internal_trig_reduction_slowpathd, 
	(
	param0
	);
	ld.param.f64 	%fd1488, [retval0];
	ld.param.b32 	%r480, [retval0+8];
	} // callseq 2
$L__BB0_31:
	add.s32 	%r481, %r480, 1;
$L__BB0_32:
	shl.b32 	%r241, %r481, 6;
	cvt.u64.u32 	%rd58, %r241;
	and.b64  	%rd59, %rd58, 64;
	add.s64 	%rd61, %rd52, %rd59;
	mul.rn.f64 	%fd420, %fd1488, %fd1488;
	and.b32  	%r242, %r481, 1;
	setp.eq.b32 	%p30, %r242, 1;
	selp.f64 	%fd421, 0dBDA8FF8320FD8164, 0d3DE5DB65F9785EBA, %p30;
	ld.global.nc.v2.f64 	{%fd422, %fd423}, [%rd61];
	fma.rn.f64 	%fd424, %fd421, %fd420, %fd422;
	fma.rn.f64 	%fd425, %fd424, %fd420, %fd423;
	ld.global.nc.v2.f64 	{%fd426, %fd427}, [%rd61+16];
	fma.rn.f64 	%fd428, %fd425, %fd420, %fd426;
	fma.rn.f64 	%fd429, %fd428, %fd420, %fd427;
	ld.global.nc.v2.f64 	{%fd430, %fd431}, [%rd61+32];
	fma.rn.f64 	%fd432, %fd429, %fd420, %fd430;
	fma.rn.f64 	%fd433, %fd432, %fd420, %fd431;
	fma.rn.f64 	%fd434, %fd433, %fd1488, %fd1488;
	fma.rn.f64 	%fd435, %fd433, %fd420, 0d3FF0000000000000;
	selp.f64 	%fd436, %fd435, %fd434, %p30;
	and.b32  	%r243, %r481, 2;
	setp.eq.s32 	%p31, %r243, 0;
	mov.f64 	%fd437, 0d0000000000000000;
	sub.f64 	%fd438, %fd437, %fd436;
	selp.f64 	%fd42, %fd436, %fd438, %p31;
	fma.rn.f64 	%fd439, %fd9, 0dBFDE76C8B4395810, %fd1480;
	mul.f64 	%fd43, %fd439, 0dBFF8000000000000;
	abs.f64 	%fd44, %fd43;
	setp.neu.f64 	%p32, %fd44, 0d7FF0000000000000;
	@%p32 bra 	$L__BB0_34;
	mov.f64 	%fd445, 0d0000000000000000;
	mul.rn.f64 	%fd1489, %fd43, %fd445;
	mov.b32 	%r482, 0;
	bra.uni 	$L__BB0_36;
$L__BB0_34:
	mul.f64 	%fd440, %fd43, 0d3FE45F306DC9C883;
	cvt.rni.s32.f64 	%r482, %fd440;
	cvt.rn.f64.s32 	%fd441, %r482;
	fma.rn.f64 	%fd442, %fd441, 0dBFF921FB54442D18, %fd43;
	fma.rn.f64 	%fd443, %fd441, 0dBC91A62633145C00, %fd442;
	fma.rn.f64 	%fd1489, %fd441, 0dB97B839A252049C0, %fd443;
	setp.ltu.f64 	%p33, %fd44, 0d41E0000000000000;
	@%p33 bra 	$L__BB0_36;
	{ // callseq 3, 0
	.param .b64 param0;
	st.param.f64 	[param0], %fd43;
	.param .align 16 .b8 retval0[16];
	call.uni (retval0), 
	__internal_trig_reduction_slowpathd, 
	(
	param0
	);
	ld.param.f64 	%fd1489, [retval0];
	ld.param.b32 	%r482, [retval0+8];
	} // callseq 3
$L__BB0_36:
	shl.b32 	%r246, %r482, 6;
	cvt.u64.u32 	%rd62, %r246;
	and.b64  	%rd63, %rd62, 64;
	add.s64 	%rd65, %rd52, %rd63;
	mul.rn.f64 	%fd446, %fd1489, %fd1489;
	and.b32  	%r247, %r482, 1;
	setp.eq.b32 	%p34, %r247, 1;
	selp.f64 	%fd447, 0dBDA8FF8320FD8164, 0d3DE5DB65F9785EBA, %p34;
	ld.global.nc.v2.f64 	{%fd448, %fd449}, [%rd65];
	fma.rn.f64 	%fd450, %fd447, %fd446, %fd448;
	fma.rn.f64 	%fd451, %fd450, %fd446, %fd449;
	ld.global.nc.v2.f64 	{%fd452, %fd453}, [%rd65+16];
	fma.rn.f64 	%fd454, %fd451, %fd446, %fd452;
	fma.rn.f64 	%fd455, %fd454, %fd446, %fd453;
	ld.global.nc.v2.f64 	{%fd456, %fd457}, [%rd65+32];
	fma.rn.f64 	%fd458, %fd455, %fd446, %fd456;
	fma.rn.f64 	%fd459, %fd458, %fd446, %fd457;
	fma.rn.f64 	%fd460, %fd459, %fd1489, %fd1489;
	fma.rn.f64 	%fd461, %fd459, %fd446, 0d3FF0000000000000;
	selp.f64 	%fd462, %fd461, %fd460, %p34;
	and.b32  	%r248, %r482, 2;
	setp.eq.s32 	%p35, %r248, 0;
	mov.f64 	%fd463, 0d0000000000000000;
	sub.f64 	%fd464, %fd463, %fd462;
	selp.f64 	%fd49, %fd462, %fd464, %p35;
	mul.f64 	%fd465, %fd34, 0dBFF8000000000000;
	mul.f64 	%fd466, %fd465, %fd42;
	fma.rn.f64 	%fd50, %fd466, %fd49, %fd33;
	mul.f64 	%fd51, %fd6, %fd1484;
	mul.f64 	%fd52, %fd1481, 0dC004000000000000;
	abs.f64 	%fd53, %fd52;
	setp.neu.f64 	%p36, %fd53, 0d7FF0000000000000;
	@%p36 bra 	$L__BB0_38;
	mov.f64 	%fd472, 0d0000000000000000;
	mul.rn.f64 	%fd1490, %fd52, %fd472;
	mov.b32 	%r483, 0;
	bra.uni 	$L__BB0_40;
$L__BB0_38:
	mul.f64 	%fd467, %fd52, 0d3FE45F306DC9C883;
	cvt.rni.s32.f64 	%r483, %fd467;
	cvt.rn.f64.s32 	%fd468, %r483;
	fma.rn.f64 	%fd469, %fd468, 0dBFF921FB54442D18, %fd52;
	fma.rn.f64 	%fd470, %fd468, 0dBC91A62633145C00, %fd469;
	fma.rn.f64 	%fd1490, %fd468, 0dB97B839A252049C0, %fd470;
	setp.ltu.f64 	%p37, %fd53, 0d41E0000000000000;
	@%p37 bra 	$L__BB0_40;
	{ // callseq 4, 0
	.param .b64 param0;
	st.param.f64 	[param0], %fd52;
	.param .align 16 .b8 retval0[16];
	call.uni (retval0), 
	__internal_trig_reduction_slowpathd, 
	(
	param0
	);
	ld.param.f64 	%fd1490, [retval0];
	ld.param.b32 	%r483, [retval0+8];
	} // callseq 4
$L__BB0_40:
	setp.neu.f64 	%p38, %fd21, 0d7FF0000000000000;
	shl.b32 	%r251, %r483, 6;
	cvt.u64.u32 	%rd66, %r251;
	and.b64  	%rd67, %rd66, 64;
	add.s64 	%rd69, %rd52, %rd67;
	mul.rn.f64 	%fd473, %fd1490, %fd1490;
	and.b32  	%r252, %r483, 1;
	setp.eq.b32 	%p39, %r252, 1;
	selp.f64 	%fd474, 0dBDA8FF8320FD8164, 0d3DE5DB65F9785EBA, %p39;
	ld.global.nc.v2.f64 	{%fd475, %fd476}, [%rd69];
	fma.rn.f64 	%fd477, %fd474, %fd473, %fd475;
	fma.rn.f64 	%fd478, %fd477, %fd473, %fd476;
	ld.global.nc.v2.f64 	{%fd479, %fd480}, [%rd69+16];
	fma.rn.f64 	%fd481, %fd478, %fd473, %fd479;
	fma.rn.f64 	%fd482, %fd481, %fd473, %fd480;
	ld.global.nc.v2.f64 	{%fd483, %fd484}, [%rd69+32];
	fma.rn.f64 	%fd485, %fd482, %fd473, %fd483;
	fma.rn.f64 	%fd486, %fd485, %fd473, %fd484;
	fma.rn.f64 	%fd487, %fd486, %fd1490, %fd1490;
	fma.rn.f64 	%fd488, %fd486, %fd473, 0d3FF0000000000000;
	selp.f64 	%fd489, %fd488, %fd487, %p39;
	and.b32  	%r253, %r483, 2;
	setp.eq.s32 	%p40, %r253, 0;
	mov.f64 	%fd490, 0d0000000000000000;
	sub.f64 	%fd491, %fd490, %fd489;
	selp.f64 	%fd492, %fd489, %fd491, %p40;
	mul.f64 	%fd493, %fd51, 0dBFF8000000000000;
	mul.f64 	%fd494, %fd493, %fd492;
	fma.rn.f64 	%fd58, %fd49, %fd494, %fd50;
	@%p38 bra 	$L__BB0_42;
	mov.f64 	%fd500, 0d0000000000000000;
	mul.rn.f64 	%fd1492, %fd20, %fd500;
	mov.b32 	%r485, 1;
	bra.uni 	$L__BB0_45;
$L__BB0_42:
	mul.f64 	%fd495, %fd20, 0d3FE45F306DC9C883;
	cvt.rni.s32.f64 	%r484, %fd495;
	cvt.rn.f64.s32 	%fd496, %r484;
	fma.rn.f64 	%fd497, %fd496, 0dBFF921FB54442D18, %fd20;
	fma.rn.f64 	%fd498, %fd496, 0dBC91A62633145C00, %fd497;
	fma.rn.f64 	%fd1492, %fd496, 0dB97B839A252049C0, %fd498;
	setp.ltu.f64 	%p41, %fd21, 0d41E0000000000000;
	@%p41 bra 	$L__BB0_44;
	{ // callseq 5, 0
	.param .b64 param0;
	st.param.f64 	[param0], %fd20;
	.param .align 16 .b8 retval0[16];
	call.uni (retval0), 
	__internal_trig_reduction_slowpathd, 
	(
	param0
	);
	ld.param.f64 	%fd1492, [retval0];
	ld.param.b32 	%r484, [retval0+8];
	} // callseq 5
$L__BB0_44:
	add.s32 	%r485, %r484, 1;
$L__BB0_45:
	setp.neu.f64 	%p42, %fd28, 0d7FF0000000000000;
	shl.b32 	%r256, %r485, 6;
	cvt.u64.u32 	%rd70, %r256;
	and.b64  	%rd71, %rd70, 64;
	mov.u64 	%rd72, __cudart_sin_cos_coeffs;
	add.s64 	%rd73, %rd72, %rd71;
	mul.rn.f64 	%fd501, %fd1492, %fd1492;
	and.b32  	%r257, %r485, 1;
	setp.eq.b32 	%p43, %r257, 1;
	selp.f64 	%fd502, 0dBDA8FF8320FD8164, 0d3DE5DB65F9785EBA, %p43;
	ld.global.nc.v2.f64 	{%fd503, %fd504}, [%rd73];
	fma.rn.f64 	%fd505, %fd502, %fd501, %fd503;
	fma.rn.f64 	%fd506, %fd505, %fd501, %fd504;
	ld.global.nc.v2.f64 	{%fd507, %fd508}, [%rd73+16];
	fma.rn.f64 	%fd509, %fd506, %fd501, %fd507;
	fma.rn.f64 	%fd510, %fd509, %fd501, %fd508;
	ld.global.nc.v2.f64 	{%fd511, %fd512}, [%rd73+32];
	fma.rn.f64 	%fd513, %fd510, %fd501, %fd511;
	fma.rn.f64 	%fd514, %fd513, %fd501, %fd512;
	fma.rn.f64 	%fd515, %fd514, %fd1492, %fd1492;
	fma.rn.f64 	%fd516, %fd514, %fd501, 0d3FF0000000000000;
	selp.f64 	%fd517, %fd516, %fd515, %p43;
	and.b32  	%r258, %r485, 2;
	setp.eq.s32 	%p44, %r258, 0;
	mov.f64 	%fd518, 0d0000000000000000;
	sub.f64 	%fd519, %fd518, %fd517;
	selp.f64 	%fd520, %fd517, %fd519, %p44;
	mul.f64 	%fd521, %fd10, 0d4018000000000000;
	mul.f64 	%fd64, %fd521, %fd520;
	@%p42 bra 	$L__BB0_47;
	mov.f64 	%fd527, 0d0000000000000000;
	mul.rn.f64 	%fd1494, %fd27, %fd527;
	mov.b32 	%r487, 1;
	bra.uni 	$L__BB0_50;
$L__BB0_47:
	mul.f64 	%fd522, %fd27, 0d3FE45F306DC9C883;
	cvt.rni.s32.f64 	%r486, %fd522;
	cvt.rn.f64.s32 	%fd523, %r486;
	fma.rn.f64 	%fd524, %fd523, 0dBFF921FB54442D18, %fd27;
	fma.rn.f64 	%fd525, %fd523, 0dBC91A62633145C00, %fd524;
	fma.rn.f64 	%fd1494, %fd523, 0dB97B839A252049C0, %fd525;
	setp.ltu.f64 	%p45, %fd28, 0d41E0000000000000;
	@%p45 bra 	$L__BB0_49;
	{ // callseq 6, 0
	.param .b64 param0;
	st.param.f64 	[param0], %fd27;
	.param .align 16 .b8 retval0[16];
	call.uni (retval0), 
	__internal_trig_reduction_slowpathd, 
	(
	param0
	);
	ld.param.f64 	%fd1494, [retval0];
	ld.param.b32 	%r486, [retval0+8];
	} // callseq 6
$L__BB0_49:
	add.s32 	%r487, %r486, 1;
$L__BB0_50:
	shl.b32 	%r261, %r487, 6;
	cvt.u64.u32 	%rd74, %r261;
	and.b64  	%rd75, %rd74, 64;
	mov.u64 	%rd76, __cudart_sin_cos_coeffs;
	add.s64 	%rd77, %rd76, %rd75;
	mul.rn.f64 	%fd528, %fd1494, %fd1494;
	and.b32  	%r262, %r487, 1;
	setp.eq.b32 	%p47, %r262, 1;
	selp.f64 	%fd529, 0dBDA8FF8320FD8164, 0d3DE5DB65F9785EBA, %p47;
	ld.global.nc.v2.f64 	{%fd530, %fd531}, [%rd77];
	fma.rn.f64 	%fd532, %fd529, %fd528, %fd530;
	fma.rn.f64 	%fd533, %fd532, %fd528, %fd531;
	ld.global.nc.v2.f64 	{%fd534, %fd535}, [%rd77+16];
	fma.rn.f64 	%fd536, %fd533, %fd528, %fd534;
	fma.rn.f64 	%fd537, %fd536, %fd528, %fd535;
	ld.global.nc.v2.f64 	{%fd538, %fd539}, [%rd77+32];
	fma.rn.f64 	%fd540, %fd537, %fd528, %fd538;
	fma.rn.f64 	%fd541, %fd540, %fd528, %fd539;
	fma.rn.f64 	%fd542, %fd541, %fd1494, %fd1494;
	fma.rn.f64 	%fd543, %fd541, %fd528, 0d3FF0000000000000;
	selp.f64 	%fd544, %fd543, %fd542, %p47;
	and.b32  	%r263, %r487, 2;
	setp.eq.s32 	%p48, %r263, 0;
	mov.f64 	%fd545, 0d0000000000000000;
	sub.f64 	%fd546, %fd545, %fd544;
	selp.f64 	%fd547, %fd544, %fd546, %p48;
	mul.f64 	%fd70, %fd64, %fd547;
	@%p28 bra 	$L__BB0_52;
	mov.f64 	%fd553, 0d0000000000000000;
	mul.rn.f64 	%fd1495, %fd35, %fd553;
	mov.b32 	%r488, 0;
	bra.uni 	$L__BB0_54;
$L__BB0_52:
	mul.f64 	%fd548, %fd35, 0d3FE45F306DC9C883;
	cvt.rni.s32.f64 	%r488, %fd548;
	cvt.rn.f64.s32 	%fd549, %r488;
	fma.rn.f64 	%fd550, %fd549, 0dBFF921FB54442D18, %fd35;
	fma.rn.f64 	%fd551, %fd549, 0dBC91A62633145C00, %fd550;
	fma.rn.f64 	%fd1495, %fd549, 0dB97B839A252049C0, %fd551;
	setp.ltu.f64 	%p49, %fd36, 0d41E0000000000000;
	@%p49 bra 	$L__BB0_54;
	{ // callseq 7, 0
	.param .b64 param0;
	st.param.f64 	[param0], %fd35;
	.param .align 16 .b8 retval0[16];
	call.uni (retval0), 
	__internal_trig_reduction_slowpathd, 
	(
	param0
	);
	ld.param.f64 	%fd1495, [retval0];
	ld.param.b32 	%r488, [retval0+8];
	} // callseq 7
$L__BB0_54:
	setp.neu.f64 	%p50, %fd44, 0d7FF0000000000000;
	shl.b32 	%r266, %r488, 6;
	cvt.u64.u32 	%rd78, %r266;
	and.b64  	%rd79, %rd78, 64;
	add.s64 	%rd81, %rd76, %rd79;
	mul.rn.f64 	%fd554, %fd1495, %fd1495;
	and.b32  	%r267, %r488, 1;
	setp.eq.b32 	%p51, %r267, 1;
	selp.f64 	%fd555, 0dBDA8FF8320FD8164, 0d3DE5DB65F9785EBA, %p51;
	ld.global.nc.v2.f64 	{%fd556, %fd557}, [%rd81];
	fma.rn.f64 	%fd558, %fd555, %fd554, %fd556;
	fma.rn.f64 	%fd559, %fd558, %fd554, %fd557;
	ld.global.nc.v2.f64 	{%fd560, %fd561}, [%rd81+16];
	fma.rn.f64 	%fd562, %fd559, %fd554, %fd560;
	fma.rn.f64 	%fd563, %fd562, %fd554, %fd561;
	ld.global.nc.v2.f64 	{%fd564, %fd565}, [%rd81+32];
	fma.rn.f64 	%fd566, %fd563, %fd554, %fd564;
	fma.rn.f64 	%fd567, %fd566, %fd554, %fd565;
	fma.rn.f64 	%fd568, %fd567, %fd1495, %fd1495;
	fma.rn.f64 	%fd569, %fd567, %fd554, 0d3FF0000000000000;
	selp.f64 	%fd570, %fd569, %fd568, %p51;
	and.b32  	%r268, %r488, 2;
	setp.eq.s32 	%p52, %r268, 0;
	mov.f64 	%fd571, 0d0000000000000000;
	sub.f64 	%fd572, %fd571, %fd570;
	selp.f64 	%fd573, %fd570, %fd572, %p52;
	mul.f64 	%fd574, %fd34, 0d400C000000000000;
	mul.f64 	%fd75, %fd574, %fd573;
	@%p50 bra 	$L__BB0_56;
	mov.f64 	%fd580, 0d0000000000000000;
	mul.rn.f64 	%fd1497, %fd43, %fd580;
	mov.b32 	%r490, 1;
	bra.uni 	$L__BB0_59;
$L__BB0_56:
	mul.f64 	%fd575, %fd43, 0d3FE45F306DC9C883;
	cvt.rni.s32.f64 	%r489, %fd575;
	cvt.rn.f64.s32 	%fd576, %r489;
	fma.rn.f64 	%fd577, %fd576, 0dBFF921FB54442D18, %fd43;
	fma.rn.f64 	%fd578, %fd576, 0dBC91A62633145C00, %fd577;
	fma.rn.f64 	%fd1497, %fd576, 0dB97B839A252049C0, %fd578;
	setp.ltu.f64 	%p53, %fd44, 0d41E0000000000000;
	@%p53 bra 	$L__BB0_58;
	{ // callseq 8, 0
	.param .b64 param0;
	st.param.f64 	[param0], %fd43;
	.param .align 16 .b8 retval0[16];
	call.uni (retval0), 
	__internal_trig_reduction_slowpathd, 
	(
	param0
	);
	ld.param.f64 	%fd1497, [retval0];
	ld.param.b32 	%r489, [retval0+8];
	} // callseq 8
$L__BB0_58:
	add.s32 	%r490, %r489, 1;
$L__BB0_59:
	setp.neu.f64 	%p54, %fd53, 0d7FF0000000000000;
	shl.b32 	%r271, %r490, 6;
	cvt.u64.u32 	%rd82, %r271;
	and.b64  	%rd83, %rd82, 64;
	add.s64 	%rd85, %rd76, %rd83;
	mul.rn.f64 	%fd581, %fd1497, %fd1497;
	and.b32  	%r272, %r490, 1;
	setp.eq.b32 	%p55, %r272, 1;
	selp.f64 	%fd582, 0dBDA8FF8320FD8164, 0d3DE5DB65F9785EBA, %p55;
	ld.global.nc.v2.f64 	{%fd583, %fd584}, [%rd85];
	fma.rn.f64 	%fd585, %fd582, %fd581, %fd583;
	fma.rn.f64 	%fd586, %fd585, %fd581, %fd584;
	ld.global.nc.v2.f64 	{%fd587, %fd588}, [%rd85+16];
	fma.rn.f64 	%fd589, %fd586, %fd581, %fd587;
	fma.rn.f64 	%fd590, %fd589, %fd581, %fd588;
	ld.global.nc.v2.f64 	{%fd591, %fd592}, [%rd85+32];
	fma.rn.f64 	%fd593, %fd590, %fd581, %fd591;
	fma.rn.f64 	%fd594, %fd593, %fd581, %fd592;
	fma.rn.f64 	%fd595, %fd594, %fd1497, %fd1497;
	fma.rn.f64 	%fd596, %fd594, %fd581, 0d3FF0000000000000;
	selp.f64 	%fd597, %fd596, %fd595, %p55;
	and.b32  	%r273, %r490, 2;
	setp.eq.s32 	%p56, %r273, 0;
	mov.f64 	%fd598, 0d0000000000000000;
	sub.f64 	%fd599, %fd598, %fd597;
	selp.f64 	%fd81, %fd597, %fd599, %p56;
	fma.rn.f64 	%fd82, %fd75, %fd81, %fd70;
	@%p54 bra 	$L__BB0_61;
	mov.f64 	%fd605, 0d0000000000000000;
	mul.rn.f64 	%fd1499, %fd52, %fd605;
	mov.b32 	%r492, 1;
	bra.uni 	$L__BB0_64;
$L__BB0_61:
	mul.f64 	%fd600, %fd52, 0d3FE45F306DC9C883;
	cvt.rni.s32.f64 	%r491, %fd600;
	cvt.rn.f64.s32 	%fd601, %r491;
	fma.rn.f64 	%fd602, %fd601, 0dBFF921FB54442D18, %fd52;
	fma.rn.f64 	%fd603, %fd601, 0dBC91A62633145C00, %fd602;
	fma.rn.f64 	%fd1499, %fd601, 0dB97B839A252049C0, %fd603;
	setp.ltu.f64 	%p57, %fd53, 0d41E0000000000000;
	@%p57 bra 	$L__BB0_63;
	{ // callseq 9, 0
	.param .b64 param0;
	st.param.f64 	[param0], %fd52;
	.param .align 16 .b8 retval0[16];
	call.uni (retval0), 
	__internal_trig_reduction_slowpathd, 
	(
	param0
	);
	ld.param.f64 	%fd1499, [retval0];
	ld.param.b32 	%r491, [retval0+8];
	} // callseq 9
$L__BB0_63:
	add.s32 	%r492, %r491, 1;
$L__BB0_64:
	ld.param.f64 	%fd1475, [_Z19solve_system_kernelPdS_S_S_ddd_param_5];
	setp.lt.f64 	%p58, %fd3, 0d3E112E0BE826D695;
	shl.b32 	%r276, %r492, 6;
	cvt.u64.u32 	%rd86, %r276;
	and.b64  	%rd87, %rd86, 64;
	add.s64 	%rd89, %rd76, %rd87;
	mul.rn.f64 	%fd607, %fd1499, %fd1499;
	and.b32  	%r277, %r492, 1;
	setp.eq.b32 	%p59, %r277, 1;
	selp.f64 	%fd608, 0dBDA8FF8320FD8164, 0d3DE5DB65F9785EBA, %p59;
	ld.global.nc.v2.f64 	{%fd609, %fd610}, [%rd89];
	fma.rn.f64 	%fd611, %fd608, %fd607, %fd609;
	fma.rn.f64 	%fd612, %fd611, %fd607, %fd610;
	ld.global.nc.v2.f64 	{%fd613, %fd614}, [%rd89+16];
	fma.rn.f64 	%fd615, %fd612, %fd607, %fd613;
	fma.rn.f64 	%fd616, %fd615, %fd607, %fd614;
	ld.global.nc.v2.f64 	{%fd617, %fd618}, [%rd89+32];
	fma.rn.f64 	%fd619, %fd616, %fd607, %fd617;
	fma.rn.f64 	%fd620, %fd619, %fd607, %fd618;
	fma.rn.f64 	%fd621, %fd620, %fd1499, %fd1499;
	fma.rn.f64 	%fd622, %fd620, %fd607, 0d3FF0000000000000;
	selp.f64 	%fd623, %fd622, %fd621, %p59;
	and.b32  	%r278, %r492, 2;
	setp.eq.s32 	%p60, %r278, 0;
	mov.f64 	%fd624, 0d0000000000000000;
	sub.f64 	%fd625, %fd624, %fd623;
	selp.f64 	%fd626, %fd623, %fd625, %p60;
	mul.f64 	%fd627, %fd51, 0dC004000000000000;
	mul.f64 	%fd628, %fd627, %fd626;
	fma.rn.f64 	%fd88, %fd81, %fd628, %fd82;
	fma.rn.f64 	%fd89, %fd58, 0d3F747AE147AE147B, %fd1481;
	fma.rn.f64 	%fd90, %fd88, 0d3F747AE147AE147B, %fd1480;
	add.f64 	%fd91, %fd9, 0d3F747AE147AE147B;
	div.rn.f64 	%fd629, %fd91, %fd1475;
	cvt.rmi.f64.f64 	%fd630, %fd629;
	sub.f64 	%fd92, %fd629, %fd630;
	mov.f64 	%fd1502, 0d3FF0000000000000;
	@%p58 bra 	$L__BB0_81;
	{
	.reg .b32 %temp; 
	mov.b64 	{%temp, %r280}, %fd91;
	}
	and.b32  	%r281, %r280, 2147483647;
	{
	.reg .b32 %temp; 
	mov.b64 	{%r282, %temp}, %fd91;
	}
	mov.b64 	%fd1500, {%r282, %r281};
	max.u32 	%r283, %r281, %r4;
	setp.lt.u32 	%p61, %r283, 2146435072;
	@%p61 bra 	$L__BB0_69;
	setp.num.f64 	%p69, %fd4, %fd4;
	setp.num.f64 	%p70, %fd1500, %fd1500;
	and.pred  	%p71, %p70, %p69;
	@%p71 bra 	$L__BB0_68;
	ld.param.f64 	%fd1476, [_Z19solve_system_kernelPdS_S_S_ddd_param_5];
	add.rn.f64 	%fd1501, %fd91, %fd1476;
	bra.uni 	$L__BB0_80;
$L__BB0_68:
	setp.eq.f64 	%p72, %fd1500, 0d7FF0000000000000;
	selp.f64 	%fd1501, 0dFFF8000000000000, %fd91, %p72;
	bra.uni 	$L__BB0_80;
$L__BB0_69:
	setp.eq.f64 	%p62, %fd4, 0d0000000000000000;
	mov.f64 	%fd1501, 0dFFF8000000000000;
	@%p62 bra 	$L__BB0_80;
	setp.ltu.f64 	%p63, %fd1500, %fd4;
	mov.f64 	%fd1501, %fd91;
	@%p63 bra 	$L__BB0_80;
	{
	.reg .b32 %temp; 
	mov.b64 	{%temp, %r284}, %fd1500;
	}
	shr.u32 	%r493, %r284, 20;
	setp.gt.u32 	%p64, %r284, 1048575;
	@%p64 bra 	$L__BB0_73;
	mul.f64 	%fd1500, %fd1500, 0d4350000000000000;
	{
	.reg .b32 %temp; 
	mov.b64 	{%temp, %r285}, %fd1500;
	}
	shr.u32 	%r286, %r285, 20;
	add.s32 	%r287, %r493, %r286;
	add.s32 	%r493, %r287, -54;
$L__BB0_73:
	mov.b64 	%rd90, %fd1500;
	and.b64  	%rd91, %rd90, 4503599627370495;
	or.b64  	%rd250, %rd91, 4503599627370496;
	sub.s32 	%r494, %r493, %r6;
$L__BB0_74:
	sub.s64 	%rd92, %rd250, %rd1;
	mov.b64 	%fd632, %rd92;
	{
	.reg .b32 %temp; 
	mov.b64 	{%temp, %r288}, %fd632;
	}
	setp.lt.s32 	%p65, %r288, 0;
	selp.b64 	%rd13, %rd250, %rd92, %p65;
	shl.b64 	%rd250, %rd13, 1;
	add.s32 	%r60, %r494, -1;
	setp.gt.s32 	%p66, %r494, 0;
	mov.u32 	%r494, %r60;
	@%p66 bra 	$L__BB0_74;
	and.b64  	%rd15, %rd13, 9223372036854775807;
	setp.eq.s64 	%p67, %rd15, 0;
	mov.b64 	%rd251, 0;
	@%p67 bra 	$L__BB0_79;
	mov.b64 	%fd633, %rd15;
	mul.f64 	%fd634, %fd633, 0d4350000000000000;
	{
	.reg .b32 %temp; 
	mov.b64 	{%temp, %r289}, %fd634;
	}
	shr.u32 	%r290, %r289, 20;
	sub.s32 	%r291, 55, %r290;
	sub.s32 	%r61, %r6, %r291;
	shl.b64 	%rd16, %rd15, %r291;
	setp.gt.s32 	%p68, %r61, 0;
	@%p68 bra 	$L__BB0_78;
	sub.s32 	%r293, 1, %r61;
	shr.u64 	%rd251, %rd16, %r293;
	bra.uni 	$L__BB0_79;
$L__BB0_78:
	add.s32 	%r292, %r61, -1;
	cvt.u64.u32 	%rd94, %r292;
	shl.b64 	%rd95, %rd94, 52;
	add.s64 	%rd251, %rd95, %rd16;
$L__BB0_79:
	mov.b64 	%fd635, %rd251;
	abs.f64 	%fd1501, %fd635;
$L__BB0_80:
	setp.le.f64 	%p73, %fd1501, %fd5;
	selp.f64 	%fd1502, 0d3FF0000000000000, 0d0000000000000000, %p73;
$L__BB0_81:
	mul.f64 	%fd102, %fd92, 0d4008000000000000;
	mul.f64 	%fd103, %fd89, 0d4018000000000000;
	abs.f64 	%fd104, %fd103;
	setp.neu.f64 	%p74, %fd104, 0d7FF0000000000000;
	@%p74 bra 	$L__BB0_83;
	mov.f64 	%fd641, 0d0000000000000000;
	mul.rn.f64 	%fd1503, %fd103, %fd641;
	mov.b32 	%r495, 0;
	bra.uni 	$L__BB0_85;
$L__BB0_83:
	mul.f64 	%fd636, %fd103, 0d3FE45F306DC9C883;
	cvt.rni.s32.f64 	%r495, %fd636;
	cvt.rn.f64.s32 	%fd637, %r495;
	fma.rn.f64 	%fd638, %fd637, 0dBFF921FB54442D18, %fd103;
	fma.rn.f64 	%fd639, %fd637, 0dBC91A62633145C00, %fd638;
	fma.rn.f64 	%fd1503, %fd637, 0dB97B839A252049C0, %fd639;
	setp.ltu.f64 	%p75, %fd104, 0d41E0000000000000;
	@%p75 bra 	$L__BB0_85;
	{ // callseq 10, 0
	.param .b64 param0;
	st.param.f64 	[param0], %fd103;
	.param .align 16 .b8 retval0[16];
	call.uni (retval0), 
	__internal_trig_reduction_slowpathd, 
	(
	param0
	);
	ld.param.f64 	%fd1503, [retval0];
	ld.param.b32 	%r495, [retval0+8];
	} // callseq 10
$L__BB0_85:
	shl.b32 	%r296, %r495, 6;
	cvt.u64.u32 	%rd96, %r296;
	and.b64  	%rd97, %rd96, 64;
	add.s64 	%rd99, %rd76, %rd97;
	mul.rn.f64 	%fd642, %fd1503, %fd1503;
	and.b32  	%r297, %r495, 1;
	setp.eq.b32 	%p76, %r297, 1;
	selp.f64 	%fd643, 0dBDA8FF8320FD8164, 0d3DE5DB65F9785EBA, %p76;
	ld.global.nc.v2.f64 	{%fd644, %fd645}, [%rd99];
	fma.rn.f64 	%fd646, %fd643, %fd642, %fd644;
	fma.rn.f64 	%fd647, %fd646, %fd642, %fd645;
	ld.global.nc.v2.f64 	{%fd648, %fd649}, [%rd99+16];
	fma.rn.f64 	%fd650, %fd647, %fd642, %fd648;
	fma.rn.f64 	%fd651, %fd650, %fd642, %fd649;
	ld.global.nc.v2.f64 	{%fd652, %fd653}, [%rd99+32];
	fma.rn.f64 	%fd654, %fd651, %fd642, %fd652;
	fma.rn.f64 	%fd655, %fd654, %fd642, %fd653;
	fma.rn.f64 	%fd656, %fd655, %fd1503, %fd1503;
	fma.rn.f64 	%fd657, %fd655, %fd642, 0d3FF0000000000000;
	selp.f64 	%fd658, %fd657, %fd656, %p76;
	and.b32  	%r298, %r495, 2;
	setp.eq.s32 	%p77, %r298, 0;
	mov.f64 	%fd659, 0d0000000000000000;
	sub.f64 	%fd660, %fd659, %fd658;
	selp.f64 	%fd109, %fd658, %fd660, %p77;
	mul.f64 	%fd110, %fd90, 0d4008000000000000;
	abs.f64 	%fd111, %fd110;
	setp.neu.f64 	%p78, %fd111, 0d7FF0000000000000;
	@%p78 bra 	$L__BB0_87;
	mov.f64 	%fd666, 0d0000000000000000;
	mul.rn.f64 	%fd1504, %fd110, %fd666;
	mov.b32 	%r496, 0;
	bra.uni 	$L__BB0_89;
$L__BB0_87:
	mul.f64 	%fd661, %fd110, 0d3FE45F306DC9C883;
	cvt.rni.s32.f64 	%r496, %fd661;
	cvt.rn.f64.s32 	%fd662, %r496;
	fma.rn.f64 	%fd663, %fd662, 0dBFF921FB54442D18, %fd110;
	fma.rn.f64 	%fd664, %fd662, 0dBC91A62633145C00, %fd663;
	fma.rn.f64 	%fd1504, %fd662, 0dB97B839A252049C0, %fd664;
	setp.ltu.f64 	%p79, %fd111, 0d41E0000000000000;
	@%p79 bra 	$L__BB0_89;
	{ // callseq 11, 0
	.param .b64 param0;
	st.param.f64 	[param0], %fd110;
	.param .align 16 .b8 retval0[16];
	call.uni (retval0), 
	__internal_trig_reduction_slowpathd, 
	(
	param0
	);
	ld.param.f64 	%fd1504, [retval0];
	ld.param.b32 	%r496, [retval0+8];
	} // callseq 11
$L__BB0_89:
	ld.param.f64 	%fd1469, [_Z19solve_system_kernelPdS_S_S_ddd_param_4];
	shl.b32 	%r301, %r496, 6;
	cvt.u64.u32 	%rd100, %r301;
	and.b64  	%rd101, %rd100, 64;
	mov.u64 	%rd102, __cudart_sin_cos_coeffs;
	add.s64 	%rd103, %rd102, %rd101;
	mul.rn.f64 	%fd667, %fd1504, %fd1504;
	and.b32  	%r302, %r496, 1;
	setp.eq.b32 	%p80, %r302, 1;
	selp.f64 	%fd668, 0dBDA8FF8320FD8164, 0d3DE5DB65F9785EBA, %p80;
	ld.global.nc.v2.f64 	{%fd669, %fd670}, [%rd103];
	fma.rn.f64 	%fd671, %fd668, %fd667, %fd669;
	fma.rn.f64 	%fd672, %fd671, %fd667, %fd670;
	ld.global.nc.v2.f64 	{%fd673, %fd674}, [%rd103+16];
	fma.rn.f64 	%fd675, %fd672, %fd667, %fd673;
	fma.rn.f64 	%fd676, %fd675, %fd667, %fd674;
	ld.global.nc.v2.f64 	{%fd677, %fd678}, [%rd103+32];
	fma.rn.f64 	%fd679, %fd676, %fd667, %fd677;
	fma.rn.f64 	%fd680, %fd679, %fd667, %fd678;
	fma.rn.f64 	%fd681, %fd680, %fd1504, %fd1504;
	fma.rn.f64 	%fd682, %fd680, %fd667, 0d3FF0000000000000;
	selp.f64 	%fd683, %fd682, %fd681, %p80;
	and.b32  	%r303, %r496, 2;
	setp.eq.s32 	%p81, %r303, 0;
	mov.f64 	%fd684, 0d0000000000000000;
	sub.f64 	%fd685, %fd684, %fd683;
	selp.f64 	%fd686, %fd683, %fd685, %p81;
	mul.f64 	%fd687, %fd102, %fd109;
	mul.f64 	%fd116, %fd687, %fd686;
	mul.f64 	%fd117, %fd1469, %fd1502;
	mul.f64 	%fd118, %fd89, 0dC00C000000000000;
	abs.f64 	%fd119, %fd118;
	setp.neu.f64 	%p82, %fd119, 0d7FF0000000000000;
	@%p82 bra 	$L__BB0_91;
	mov.f64 	%fd693, 0d0000000000000000;
	mul.rn.f64 	%fd1506, %fd118, %fd693;
	mov.b32 	%r498, 1;
	bra.uni 	$L__BB0_94;
$L__BB0_91:
	mul.f64 	%fd688, %fd118, 0d3FE45F306DC9C883;
	cvt.rni.s32.f64 	%r497, %fd688;
	cvt.rn.f64.s32 	%fd689, %r497;
	fma.rn.f64 	%fd690, %fd689, 0dBFF921FB54442D18, %fd118;
	fma.rn.f64 	%fd691, %fd689, 0dBC91A62633145C00, %fd690;
	fma.rn.f64 	%fd1506, %fd689, 0dB97B839A252049C0, %fd691;
	setp.ltu.f64 	%p83, %fd119, 0d41E0000000000000;
	@%p83 bra 	$L__BB0_93;
	{ // callseq 12, 0
	.param .b64 param0;
	st.param.f64 	[param0], %fd118;
	.param .align 16 .b8 retval0[16];
	call.uni (retval0), 
	__internal_trig_reduction_slowpathd, 
	(
	param0
	);
	ld.param.f64 	%fd1506, [retval0];
	ld.param.b32 	%r497, [retval0+8];
	} // callseq 12
$L__BB0_93:
	add.s32 	%r498, %r497, 1;
$L__BB0_94:
	shl.b32 	%r306, %r498, 6;
	cvt.u64.u32 	%rd104, %r306;
	and.b64  	%rd105, %rd104, 64;
	mov.u64 	%rd106, __cudart_sin_cos_coeffs;
	add.s64 	%rd107, %rd106, %rd105;
	mul.rn.f64 	%fd694, %fd1506, %fd1506;
	and.b32  	%r307, %r498, 1;
	setp.eq.b32 	%p84, %r307, 1;
	selp.f64 	%fd695, 0dBDA8FF8320FD8164, 0d3DE5DB65F9785EBA, %p84;
	ld.global.nc.v2.f64 	{%fd696, %fd697}, [%rd107];
	fma.rn.f64 	%fd698, %fd695, %fd694, %fd696;
	fma.rn.f64 	%fd699, %fd698, %fd694, %fd697;
	ld.global.nc.v2.f64 	{%fd700, %fd701}, [%rd107+16];
	fma.rn.f64 	%fd702, %fd699, %fd694, %fd700;
	fma.rn.f64 	%fd703, %fd702, %fd694, %fd701;
	ld.global.nc.v2.f64 	{%fd704, %fd705}, [%rd107+32];
	fma.rn.f64 	%fd706, %fd703, %fd694, %fd704;
	fma.rn.f64 	%fd707, %fd706, %fd694, %fd705;
	fma.rn.f64 	%fd708, %fd707, %fd1506, %fd1506;
	fma.rn.f64 	%fd709, %fd707, %fd694, 0d3FF0000000000000;
	selp.f64 	%fd710, %fd709, %fd708, %p84;
	and.b32  	%r308, %r498, 2;
	setp.eq.s32 	%p85, %r308, 0;
	mov.f64 	%fd711, 0d0000000000000000;
	sub.f64 	%fd712, %fd711, %fd710;
	selp.f64 	%fd125, %fd710, %fd712, %p85;
	mul.f64 	%fd126, %fd91, 0d3FDE76C8B4395810;
	fma.rn.f64 	%fd713, %fd88, 0d3F747AE147AE147B, %fd1480;
	sub.f64 	%fd714, %fd713, %fd126;
	mul.f64 	%fd127, %fd714, 0dBFF8000000000000;
	abs.f64 	%fd128, %fd127;
	setp.neu.f64 	%p86, %fd128, 0d7FF0000000000000;
	@%p86 bra 	$L__BB0_96;
	mov.f64 	%fd720, 0d0000000000000000;
	mul.rn.f64 	%fd1507, %fd127, %fd720;
	mov.b32 	%r499, 0;
	bra.uni 	$L__BB0_98;
$L__BB0_96:
	mul.f64 	%fd715, %fd127, 0d3FE45F306DC9C883;
	cvt.rni.s32.f64 	%r499, %fd715;
	cvt.rn.f64.s32 	%fd716, %r499;
	fma.rn.f64 	%fd717, %fd716, 0dBFF921FB54442D18, %fd127;
	fma.rn.f64 	%fd718, %fd716, 0dBC91A62633145C00, %fd717;
	fma.rn.f64 	%fd1507, %fd716, 0dB97B839A252049C0, %fd718;
	setp.ltu.f64 	%p87, %fd128, 0d41E0000000000000;
	@%p87 bra 	$L__BB0_98;
	{ // callseq 13, 0
	.param .b64 param0;
	st.param.f64 	[param0], %fd127;
	.param .align 16 .b8 retval0[16];
	call.uni (retval0), 
	__internal_trig_reduction_slowpathd, 
	(
	param0
	);
	ld.param.f64 	%fd1507, [retval0];
	ld.param.b32 	%r499, [retval0+8];
	} // callseq 13
$L__BB0_98:
	shl.b32 	%r311, %r499, 6;
	cvt.u64.u32 	%rd108, %r311;
	and.b64  	%rd109, %rd108, 64;
	mov.u64 	%rd110, __cudart_sin_cos_coeffs;
	add.s64 	%rd111, %rd110, %rd109;
	mul.rn.f64 	%fd721, %fd1507, %fd1507;
	and.b32  	%r312, %r499, 1;
	setp.eq.b32 	%p88, %r312, 1;
	selp.f64 	%fd722, 0dBDA8FF8320FD8164, 0d3DE5DB65F9785EBA, %p88;
	ld.global.nc.v2.f64 	{%fd723, %fd724}, [%rd111];
	fma.rn.f64 	%fd725, %fd722, %fd721, %fd723;
	fma.rn.f64 	%fd726, %fd725, %fd721, %fd724;
	ld.global.nc.v2.f64 	{%fd727, %fd728}, [%rd111+16];
	fma.rn.f64 	%fd729, %fd726, %fd721, %fd727;
	fma.rn.f64 	%fd730, %fd729, %fd721, %fd728;
	ld.global.nc.v2.f64 	{%fd731, %fd732}, [%rd111+32];
	fma.rn.f64 	%fd733, %fd730, %fd721, %fd731;
	fma.rn.f64 	%fd734, %fd733, %fd721, %fd732;
	fma.rn.f64 	%fd735, %fd734, %fd1507, %fd1507;
	fma.rn.f64 	%fd736, %fd734, %fd721, 0d3FF0000000000000;
	selp.f64 	%fd737, %fd736, %fd735, %p88;
	and.b32  	%r313, %r499, 2;
	setp.eq.s32 	%p89, %r313, 0;
	mov.f64 	%fd738, 0d0000000000000000;
	sub.f64 	%fd739, %fd738, %fd737;
	selp.f64 	%fd133, %fd737, %fd739, %p89;
	mul.f64 	%fd740, %fd117, 0dBFF8000000000000;
	mul.f64 	%fd741, %fd740, %fd125;
	fma.rn.f64 	%fd134, %fd741, %fd133, %fd116;
	mul.f64 	%fd135, %fd6, %fd1502;
	fma.rn.f64 	%fd742, %fd58, 0d3F747AE147AE147B, %fd1481;
	mul.f64 	%fd136, %fd742, 0dC004000000000000;
	abs.f64 	%fd137, %fd136;
	setp.neu.f64 	%p90, %fd137, 0d7FF0000000000000;
	@%p90 bra 	$L__BB0_100;
	mov.f64 	%fd748, 0d0000000000000000;
	mul.rn.f64 	%fd1508, %fd136, %fd748;
	mov.b32 	%r500, 0;
	bra.uni 	$L__BB0_102;
$L__BB0_100:
	mul.f64 	%fd743, %fd136, 0d3FE45F306DC9C883;
	cvt.rni.s32.f64 	%r500, %fd743;
	cvt.rn.f64.s32 	%fd744, %r500;
	fma.rn.f64 	%fd745, %fd744, 0dBFF921FB54442D18, %fd136;
	fma.rn.f64 	%fd746, %fd744, 0dBC91A62633145C00, %fd745;
	fma.rn.f64 	%fd1508, %fd744, 0dB97B839A252049C0, %fd746;
	setp.ltu.f64 	%p91, %fd137, 0d41E0000000000000;
	@%p91 bra 	$L__BB0_102;
	{ // callseq 14, 0
	.param .b64 param0;
	st.param.f64 	[param0], %fd136;
	.param .align 16 .b8 retval0[16];
	call.uni (retval0), 
	__internal_trig_reduction_slowpathd, 
	(
	param0
	);
	ld.param.f64 	%fd1508, [retval0];
	ld.param.b32 	%r500, [retval0+8];
	} // callseq 14
$L__BB0_102:
	shl.b32 	%r316, %r500, 6;
	cvt.u64.u32 	%rd112, %r316;
	and.b64  	%rd113, %rd112, 64;
	mov.u64 	%rd114, __cudart_sin_cos_coeffs;
	add.s64 	%rd115, %rd114, %rd113;
	mul.rn.f64 	%fd749, %fd1508, %fd1508;
	and.b32  	%r317, %r500, 1;
	setp.eq.b32 	%p93, %r317, 1;
	selp.f64 	%fd750, 0dBDA8FF8320FD8164, 0d3DE5DB65F9785EBA, %p93;
	ld.global.nc.v2.f64 	{%fd751, %fd752}, [%rd115];
	fma.rn.f64 	%fd753, %fd750, %fd749, %fd751;
	fma.rn.f64 	%fd754, %fd753, %fd749, %fd752;
	ld.global.nc.v2.f64 	{%fd755, %fd756}, [%rd115+16];
	fma.rn.f64 	%fd757, %fd754, %fd749, %fd755;
	fma.rn.f64 	%fd758, %fd757, %fd749, %fd756;
	ld.global.nc.v2.f64 	{%fd759, %fd760}, [%rd115+32];
	fma.rn.f64 	%fd761, %fd758, %fd749, %fd759;
	fma.rn.f64 	%fd762, %fd761, %fd749, %fd760;
	fma.rn.f64 	%fd763, %fd762, %fd1508, %fd1508;
	fma.rn.f64 	%fd764, %fd762, %fd749, 0d3FF0000000000000;
	selp.f64 	%fd765, %fd764, %fd763, %p93;
	and.b32  	%r318, %r500, 2;
	setp.eq.s32 	%p94, %r318, 0;
	mov.f64 	%fd766, 0d0000000000000000;
	sub.f64 	%fd767, %fd766, %fd765;
	selp.f64 	%fd768, %fd765, %fd767, %p94;
	mul.f64 	%fd769, %fd135, 0dBFF8000000000000;
	mul.f64 	%fd770, %fd769, %fd768;
	fma.rn.f64 	%fd142, %fd133, %fd770, %fd134;
	mul.f64 	%fd143, %fd92, 0d4018000000000000;
	@%p74 bra 	$L__BB0_104;
	mov.f64 	%fd776, 0d0000000000000000;
	mul.rn.f64 	%fd1510, %fd103, %fd776;
	mov.b32 	%r502, 1;
	bra.uni 	$L__BB0_107;
$L__BB0_104:
	mul.f64 	%fd771, %fd103, 0d3FE45F306DC9C883;
	cvt.rni.s32.f64 	%r501, %fd771;
	cvt.rn.f64.s32 	%fd772, %r501;
	fma.rn.f64 	%fd773, %fd772, 0dBFF921FB54442D18, %fd103;
	fma.rn.f64 	%fd774, %fd772, 0dBC91A62633145C00, %fd773;
	fma.rn.f64 	%fd1510, %fd772, 0dB97B839A252049C0, %fd774;
	setp.ltu.f64 	%p95, %fd104, 0d41E0000000000000;
	@%p95 bra 	$L__BB0_106;
	{ // callseq 15, 0
	.param .b64 param0;
	st.param.f64 	[param0], %fd103;
	.param .align 16 .b8 retval0[16];
	call.uni (retval0), 
	__internal_trig_reduction_slowpathd, 
	(
	param0
	);
	ld.param.f64 	%fd1510, [retval0];
	ld.param.b32 	%r501, [retval0+8];
	} // callseq 15
$L__BB0_106:
	add.s32 	%r502, %r501, 1;
$L__BB0_107:
	shl.b32 	%r321, %r502, 6;
	cvt.u64.u32 	%rd116, %r321;
	and.b64  	%rd117, %rd116, 64;
	mov.u64 	%rd118, __cudart_sin_cos_coeffs;
	add.s64 	%rd119, %rd118, %rd117;
	mul.rn.f64 	%fd777, %fd1510, %fd1510;
	and.b32  	%r322, %r502, 1;
	setp.eq.b32 	%p97, %r322, 1;
	selp.f64 	%fd778, 0dBDA8FF8320FD8164, 0d3DE5DB65F9785EBA, %p97;
	ld.global.nc.v2.f64 	{%fd779, %fd780}, [%rd119];
	fma.rn.f64 	%fd781, %fd778, %fd777, %fd779;
	fma.rn.f64 	%fd782, %fd781, %fd777, %fd780;
	ld.global.nc.v2.f64 	{%fd783, %fd784}, [%rd119+16];
	fma.rn.f64 	%fd785, %fd782, %fd777, %fd783;
	fma.rn.f64 	%fd786, %fd785, %fd777, %fd784;
	ld.global.nc.v2.f64 	{%fd787, %fd788}, [%rd119+32];
	fma.rn.f64 	%fd789, %fd786, %fd777, %fd787;
	fma.rn.f64 	%fd790, %fd789, %fd777, %fd788;
	fma.rn.f64 	%fd791, %fd790, %fd1510, %fd1510;
	fma.rn.f64 	%fd792, %fd790, %fd777, 0d3FF0000000000000;
	selp.f64 	%fd793, %fd792, %fd791, %p97;
	and.b32  	%r323, %r502, 2;
	setp.eq.s32 	%p98, %r323, 0;
	mov.f64 	%fd794, 0d0000000000000000;
	sub.f64 	%fd795, %fd794, %fd793;
	selp.f64 	%fd149, %fd793, %fd795, %p98;
	@%p78 bra 	$L__BB0_109;
	mov.f64 	%fd801, 0d0000000000000000;
	mul.rn.f64 	%fd1512, %fd110, %fd801;
	mov.b32 	%r504, 1;
	bra.uni 	$L__BB0_112;
$L__BB0_109:
	mul.f64 	%fd796, %fd110, 0d3FE45F306DC9C883;
	cvt.rni.s32.f64 	%r503, %fd796;
	cvt.rn.f64.s32 	%fd797, %r503;
	fma.rn.f64 	%fd798, %fd797, 0dBFF921FB54442D18, %fd110;
	fma.rn.f64 	%fd799, %fd797, 0dBC91A62633145C00, %fd798;
	fma.rn.f64 	%fd1512, %fd797, 0dB97B839A252049C0, %fd799;
	setp.ltu.f64 	%p99, %fd111, 0d41E0000000000000;
	@%p99 bra 	$L__BB0_111;
	{ // callseq 16, 0
	.param .b64 param0;
	st.param.f64 	[param0], %fd110;
	.param .align 16 .b8 retval0[16];
	call.uni (retval0), 
	__internal_trig_reduction_slowpathd, 
	(
	param0
	);
	ld.param.f64 	%fd1512, [retval0];
	ld.param.b32 	%r503, [retval0+8];
	} // callseq 16
$L__BB0_111:
	add.s32 	%r504, %r503, 1;
$L__BB0_112:
	shl.b32 	%r326, %r504, 6;
	cvt.u64.u32 	%rd120, %r326;
	and.b64  	%rd121, %rd120, 64;
	mov.u64 	%rd122, __cudart_sin_cos_coeffs;
	add.s64 	%rd123, %rd122, %rd121;
	mul.rn.f64 	%fd802, %fd1512, %fd1512;
	and.b32  	%r327, %r504, 1;
	setp.eq.b32 	%p101, %r327, 1;
	selp.f64 	%fd803, 0dBDA8FF8320FD8164, 0d3DE5DB65F9785EBA, %p101;
	ld.global.nc.v2.f64 	{%fd804, %fd805}, [%rd123];
	fma.rn.f64 	%fd806, %fd803, %fd802, %fd804;
	fma.rn.f64 	%fd807, %fd806, %fd802, %fd805;
	ld.global.nc.v2.f64 	{%fd808, %fd809}, [%rd123+16];
	fma.rn.f64 	%fd810, %fd807, %fd802, %fd808;
	fma.rn.f64 	%fd811, %fd810, %fd802, %fd809;
	ld.global.nc.v2.f64 	{%fd812, %fd813}, [%rd123+32];
	fma.rn.f64 	%fd814, %fd811, %fd802, %fd812;
	fma.rn.f64 	%fd815, %fd814, %fd802, %fd813;
	fma.rn.f64 	%fd816, %fd815, %fd1512, %fd1512;
	fma.rn.f64 	%fd817, %fd815, %fd802, 0d3FF0000000000000;
	selp.f64 	%fd818, %fd817, %fd816, %p101;
	and.b32  	%r328, %r504, 2;
	setp.eq.s32 	%p102, %r328, 0;
	mov.f64 	%fd819, 0d0000000000000000;
	sub.f64 	%fd820, %fd819, %fd818;
	selp.f64 	%fd821, %fd818, %fd820, %p102;
	mul.f64 	%fd822, %fd143, %fd149;
	mul.f64 	%fd155, %fd822, %fd821;
	@%p82 bra 	$L__BB0_114;
	mov.f64 	%fd828, 0d0000000000000000;
	mul.rn.f64 	%fd1513, %fd118, %fd828;
	mov.b32 	%r505, 0;
	bra.uni 	$L__BB0_116;
$L__BB0_114:
	mul.f64 	%fd823, %fd118, 0d3FE45F306DC9C883;
	cvt.rni.s32.f64 	%r505, %fd823;
	cvt.rn.f64.s32 	%fd824, %r505;
	fma.rn.f64 	%fd825, %fd824, 0dBFF921FB54442D18, %fd118;
	fma.rn.f64 	%fd826, %fd824, 0dBC91A62633145C00, %fd825;
	fma.rn.f64 	%fd1513, %fd824, 0dB97B839A252049C0, %fd826;
	setp.ltu.f64 	%p103, %fd119, 0d41E0000000000000;
	@%p103 bra 	$L__BB0_116;
	{ // callseq 17, 0
	.param .b64 param0;
	st.param.f64 	[param0], %fd118;
	.param .align 16 .b8 retval0[16];
	call.uni (retval0), 
	__internal_trig_reduction_slowpathd, 
	(
	param0
	);
	ld.param.f64 	%fd1513, [retval0];
	ld.param.b32 	%r505, [retval0+8];
	} // callseq 17
$L__BB0_116:
	shl.b32 	%r331, %r505, 6;
	cvt.u64.u32 	%rd124, %r331;
	and.b64  	%rd125, %rd124, 64;
	mov.u64 	%rd126, __cudart_sin_cos_coeffs;
	add.s64 	%rd127, %rd126, %rd125;
	mul.rn.f64 	%fd829, %fd1513, %fd1513;
	and.b32  	%r332, %r505, 1;
	setp.eq.b32 	%p105, %r332, 1;
	selp.f64 	%fd830, 0dBDA8FF8320FD8164, 0d3DE5DB65F9785EBA, %p105;
	ld.global.nc.v2.f64 	{%fd831, %fd832}, [%rd127];
	fma.rn.f64 	%fd833, %fd830, %fd829, %fd831;
	fma.rn.f64 	%fd834, %fd833, %fd829, %fd832;
	ld.global.nc.v2.f64 	{%fd835, %fd836}, [%rd127+16];
	fma.rn.f64 	%fd837, %fd834, %fd829, %fd835;
	fma.rn.f64 	%fd838, %fd837, %fd829, %fd836;
	ld.global.nc.v2.f64 	{%fd839, %fd840}, [%rd127+32];
	fma.rn.f64 	%fd841, %fd838, %fd829, %fd839;
	fma.rn.f64 	%fd842, %fd841, %fd829, %fd840;
	fma.rn.f64 	%fd843, %fd842, %fd1513, %fd1513;
	fma.rn.f64 	%fd844, %fd842, %fd829, 0d3FF0000000000000;
	selp.f64 	%fd845, %fd844, %fd843, %p105;
	and.b32  	%r333, %r505, 2;
	setp.eq.s32 	%p106, %r333, 0;
	mov.f64 	%fd846, 0d0000000000000000;
	sub.f64 	%fd847, %fd846, %fd845;
	selp.f64 	%fd848, %fd845, %fd847, %p106;
	mul.f64 	%fd849, %fd117, 0d400C000000000000;
	mul.f64 	%fd160, %fd849, %fd848;
	@%p86 bra 	$L__BB0_118;
	mov.f64 	%fd855, 0d0000000000000000;
	mul.rn.f64 	%fd1515, %fd127, %fd855;
	mov.b32 	%r507, 1;
	bra.uni 	$L__BB0_121;
$L__BB0_118:
	mul.f64 	%fd850, %fd127, 0d3FE45F306DC9C883;
	cvt.rni.s32.f64 	%r506, %fd850;
	cvt.rn.f64.s32 	%fd851, %r506;
	fma.rn.f64 	%fd852, %fd851, 0dBFF921FB54442D18, %fd127;
	fma.rn.f64 	%fd853, %fd851, 0dBC91A62633145C00, %fd852;
	fma.rn.f64 	%fd1515, %fd851, 0dB97B839A252049C0, %fd853;
	setp.ltu.f64 	%p107, %fd128, 0d41E0000000000000;
	@%p107 bra 	$L__BB0_120;
	{ // callseq 18, 0
	.param .b64 param0;
	st.param.f64 	[param0], %fd127;
	.param .align 16 .b8 retval0[16];
	call.uni (retval0), 
	__internal_trig_reduction_slowpathd, 
	(
	param0
	);
	ld.param.f64 	%fd1515, [retval0];
	ld.param.b32 	%r506, [retval0+8];
	} // callseq 18
$L__BB0_120:
	add.s32 	%r507, %r506, 1;
$L__BB0_121:
	shl.b32 	%r336, %r507, 6;
	cvt.u64.u32 	%rd128, %r336;
	and.b64  	%rd129, %rd128, 64;
	mov.u64 	%rd130, __cudart_sin_cos_coeffs;
	add.s64 	%rd131, %rd130, %rd129;
	mul.rn.f64 	%fd856, %fd1515, %fd1515;
	and.b32  	%r337, %r507, 1;
	setp.eq.b32 	%p109, %r337, 1;
	selp.f64 	%fd857, 0dBDA8FF8320FD8164, 0d3DE5DB65F9785EBA, %p109;
	ld.global.nc.v2.f64 	{%fd858, %fd859}, [%rd131];
	fma.rn.f64 	%fd860, %fd857, %fd856, %fd858;
	fma.rn.f64 	%fd861, %fd860, %fd856, %fd859;
	ld.global.nc.v2.f64 	{%fd862, %fd863}, [%rd131+16];
	fma.rn.f64 	%fd864, %fd861, %fd856, %fd862;
	fma.rn.f64 	%fd865, %fd864, %fd856, %fd863;
	ld.global.nc.v2.f64 	{%fd866, %fd867}, [%rd131+32];
	fma.rn.f64 	%fd868, %fd865, %fd856, %fd866;
	fma.rn.f64 	%fd869, %fd868, %fd856, %fd867;
	fma.rn.f64 	%fd870, %fd869, %fd1515, %fd1515;
	fma.rn.f64 	%fd871, %fd869, %fd856, 0d3FF0000000000000;
	selp.f64 	%fd872, %fd871, %fd870, %p109;
	and.b32  	%r338, %r507, 2;
	setp.eq.s32 	%p110, %r338, 0;
	mov.f64 	%fd873, 0d0000000000000000;
	sub.f64 	%fd874, %fd873, %fd872;
	selp.f64 	%fd166, %fd872, %fd874, %p110;
	fma.rn.f64 	%fd167, %fd160, %fd166, %fd155;
	@%p90 bra 	$L__BB0_123;
	mov.f64 	%fd880, 0d0000000000000000;
	mul.rn.f64 	%fd1517, %fd136, %fd880;
	mov.b32 	%r509, 1;
	bra.uni 	$L__BB0_126;
$L__BB0_123:
	mul.f64 	%fd875, %fd136, 0d3FE45F306DC9C883;
	cvt.rni.s32.f64 	%r508, %fd875;
	cvt.rn.f64.s32 	%fd876, %r508;
	fma.rn.f64 	%fd877, %fd876, 0dBFF921FB54442D18, %fd136;
	fma.rn.f64 	%fd878, %fd876, 0dBC91A62633145C00, %fd877;
	fma.rn.f64 	%fd1517, %fd876, 0dB97B839A252049C0, %fd878;
	setp.ltu.f64 	%p111, %fd137, 0d41E0000000000000;
	@%p111 bra 	$L__BB0_125;
	{ // callseq 19, 0
	.param .b64 param0;
	st.param.f64 	[param0], %fd136;
	.param .align 16 .b8 retval0[16];
	call.uni (retval0), 
	__internal_trig_reduction_slowpathd, 
	(
	param0
	);
	ld.param.f64 	%fd1517, [retval0];
	ld.param.b32 	%r508, [retval0+8];
	} // callseq 19
$L__BB0_125:
	add.s32 	%r509, %r508, 1;
$L__BB0_126:
	setp.lt.f64 	%p112, %fd3, 0d3E112E0BE826D695;
	shl.b32 	%r341, %r509, 6;
	cvt.u64.u32 	%rd132, %r341;
	and.b64  	%rd133, %rd132, 64;
	add.s64 	%rd135, %rd130, %rd133;
	mul.rn.f64 	%fd882, %fd1517, %fd1517;
	and.b32  	%r342, %r509, 1;
	setp.eq.b32 	%p113, %r342, 1;
	selp.f64 	%fd883, 0dBDA8FF8320FD8164, 0d3DE5DB65F9785EBA, %p113;
	ld.global.nc.v2.f64 	{%fd884, %fd885}, [%rd135];
	fma.rn.f64 	%fd886, %fd883, %fd882, %fd884;
	fma.rn.f64 	%fd887, %fd886, %fd882, %fd885;
	ld.global.nc.v2.f64 	{%fd888, %fd889}, [%rd135+16];
	fma.rn.f64 	%fd890, %fd887, %fd882, %fd888;
	fma.rn.f64 	%fd891, %fd890, %fd882, %fd889;
	ld.global.nc.v2.f64 	{%fd892, %fd893}, [%rd135+32];
	fma.rn.f64 	%fd894, %fd891, %fd882, %fd892;
	fma.rn.f64 	%fd895, %fd894, %fd882, %fd893;
	fma.rn.f64 	%fd896, %fd895, %fd1517, %fd1517;
	fma.rn.f64 	%fd897, %fd895, %fd882, 0d3FF0000000000000;
	selp.f64 	%fd898, %fd897, %fd896, %p113;
	and.b32  	%r343, %r509, 2;
	setp.eq.s32 	%p114, %r343, 0;
	mov.f64 	%fd899, 0d0000000000000000;
	sub.f64 	%fd900, %fd899, %fd898;
	selp.f64 	%fd901, %fd898, %fd900, %p114;
	mul.f64 	%fd902, %fd135, 0dC004000000000000;
	mul.f64 	%fd903, %fd902, %fd901;
	fma.rn.f64 	%fd173, %fd166, %fd903, %fd167;
	fma.rn.f64 	%fd174, %fd142, 0d3F747AE147AE147B, %fd1481;
	fma.rn.f64 	%fd175, %fd173, 0d3F747AE147AE147B, %fd1480;
	mov.f64 	%fd1520, 0d3FF0000000000000;
	@%p112 bra 	$L__BB0_143;
	{
	.reg .b32 %temp; 
	mov.b64 	{%temp, %r345}, %fd91;
	}
	and.b32  	%r346, %r345, 2147483647;
	{
	.reg .b32 %temp; 
	mov.b64 	{%r347, %temp}, %fd91;
	}
	mov.b64 	%fd1518, {%r347, %r346};
	max.u32 	%r348, %r346, %r4;
	setp.lt.u32 	%p115, %r348, 2146435072;
	@%p115 bra 	$L__BB0_131;
	setp.num.f64 	%p124, %fd4, %fd4;
	setp.num.f64 	%p125, %fd1518, %fd1518;
	and.pred  	%p126, %p125, %p124;
	@%p126 bra 	$L__BB0_130;
	ld.param.f64 	%fd1477, [_Z19solve_system_kernelPdS_S_S_ddd_param_5];
	add.rn.f64 	%fd1519, %fd91, %fd1477;
	bra.uni 	$L__BB0_142;
$L__BB0_130:
	setp.eq.f64 	%p127, %fd1518, 0d7FF0000000000000;
	selp.f64 	%fd1519, 0dFFF8000000000000, %fd91, %p127;
	bra.uni 	$L__BB0_142;
$L__BB0_131:
	setp.eq.f64 	%p116, %fd4, 0d0000000000000000;
	mov.f64 	%fd1519, 0dFFF8000000000000;
	@%p116 bra 	$L__BB0_142;
	setp.ltu.f64 	%p117, %fd1518, %fd4;
	mov.f64 	%fd1519, %fd91;
	@%p117 bra 	$L__BB0_142;
	{
	.reg .b32 %temp; 
	mov.b64 	{%temp, %r349}, %fd1518;
	}
	shr.u32 	%r510, %r349, 20;
	setp.gt.u32 	%p118, %r349, 1048575;
	@%p118 bra 	$L__BB0_135;
	mul.f64 	%fd1518, %fd1518, 0d4350000000000000;
	{
	.reg .b32 %temp; 
	mov.b64 	{%temp, %r350}, %fd1518;
	}
	shr.u32 	%r351, %r350, 20;
	add.s32 	%r352, %r510, %r351;
	add.s32 	%r510, %r352, -54;
$L__BB0_135:
	mov.b64 	%rd136, %fd1518;
	and.b64  	%rd137, %rd136, 4503599627370495;
	or.b64  	%rd252, %rd137, 4503599627370496;
	sub.s32 	%r511, %r510, %r6;
$L__BB0_136:
	setp.lt.u32 	%p119, %r5, 1048576;
	mul.f64 	%fd905, %fd4, 0d4350000000000000;
	selp.f64 	%fd906, %fd905, %fd4, %p119;
	mov.b64 	%rd138, %fd906;
	and.b64  	%rd139, %rd138, 4503599627370495;
	or.b64  	%rd140, %rd139, 4503599627370496;
	sub.s64 	%rd141, %rd252, %rd140;
	mov.b64 	%fd907, %rd141;
	{
	.reg .b32 %temp; 
	mov.b64 	{%temp, %r353}, %fd907;
	}
	setp.lt.s32 	%p120, %r353, 0;
	selp.b64 	%rd22, %rd252, %rd141, %p120;
	shl.b64 	%rd252, %rd22, 1;
	add.s32 	%r107, %r511, -1;
	setp.gt.s32 	%p121, %r511, 0;
	mov.u32 	%r511, %r107;
	@%p121 bra 	$L__BB0_136;
	and.b64  	%rd24, %rd22, 9223372036854775807;
	setp.eq.s64 	%p122, %rd24, 0;
	mov.b64 	%rd253, 0;
	@%p122 bra 	$L__BB0_141;
	mov.b64 	%fd908, %rd24;
	mul.f64 	%fd909, %fd908, 0d4350000000000000;
	{
	.reg .b32 %temp; 
	mov.b64 	{%temp, %r354}, %fd909;
	}
	shr.u32 	%r355, %r354, 20;
	sub.s32 	%r356, 55, %r355;
	sub.s32 	%r108, %r6, %r356;
	shl.b64 	%rd25, %rd24, %r356;
	setp.gt.s32 	%p123, %r108, 0;
	@%p123 bra 	$L__BB0_140;
	sub.s32 	%r358, 1, %r108;
	shr.u64 	%rd253, %rd25, %r358;
	bra.uni 	$L__BB0_141;
$L__BB0_140:
	add.s32 	%r357, %r108, -1;
	cvt.u64.u32 	%rd143, %r357;
	shl.b64 	%rd144, %rd143, 52;
	add.s64 	%rd253, %rd144, %rd25;
$L__BB0_141:
	mov.b64 	%fd910, %rd253;
	abs.f64 	%fd1519, %fd910;
$L__BB0_142:
	setp.le.f64 	%p128, %fd1519, %fd5;
	selp.f64 	%fd1520, 0d3FF0000000000000, 0d0000000000000000, %p128;
$L__BB0_143:
	mul.f64 	%fd185, %fd174, 0d4018000000000000;
	abs.f64 	%fd186, %fd185;
	setp.neu.f64 	%p129, %fd186, 0d7FF0000000000000;
	@%p129 bra 	$L__BB0_145;
	mov.f64 	%fd916, 0d0000000000000000;
	mul.rn.f64 	%fd1521, %fd185, %fd916;
	mov.b32 	%r512, 0;
	bra.uni 	$L__BB0_147;
$L__BB0_145:
	mul.f64 	%fd911, %fd185, 0d3FE45F306DC9C883;
	cvt.rni.s32.f64 	%r512, %fd911;
	cvt.rn.f64.s32 	%fd912, %r512;
	fma.rn.f64 	%fd913, %fd912, 0dBFF921FB54442D18, %fd185;
	fma.rn.f64 	%fd914, %fd912, 0dBC91A62633145C00, %fd913;
	fma.rn.f64 	%fd1521, %fd912, 0dB97B839A252049C0, %fd914;
	setp.ltu.f64 	%p130, %fd186, 0d41E0000000000000;
	@%p130 bra 	$L__BB0_147;
	{ // callseq 20, 0
	.param .b64 param0;
	st.param.f64 	[param0], %fd185;
	.param .align 16 .b8 retval0[16];
	call.uni (retval0), 
	__internal_trig_reduction_slowpathd, 
	(
	param0
	);
	ld.param.f64 	%fd1521, [retval0];
	ld.param.b32 	%r512, [retval0+8];
	} // callseq 20
$L__BB0_147:
	shl.b32 	%r361, %r512, 6;
	cvt.u64.u32 	%rd145, %r361;
	and.b64  	%rd146, %rd145, 64;
	mov.u64 	%rd147, __cudart_sin_cos_coeffs;
	add.s64 	%rd148, %rd147, %rd146;
	mul.rn.f64 	%fd917, %fd1521, %fd1521;
	and.b32  	%r362, %r512, 1;
	setp.eq.b32 	%p131, %r362, 1;
	selp.f64 	%fd918, 0dBDA8FF8320FD8164, 0d3DE5DB65F9785EBA, %p131;
	ld.global.nc.v2.f64 	{%fd919, %fd920}, [%rd148];
	fma.rn.f64 	%fd921, %fd918, %fd917, %fd919;
	fma.rn.f64 	%fd922, %fd921, %fd917, %fd920;
	ld.global.nc.v2.f64 	{%fd923, %fd924}, [%rd148+16];
	fma.rn.f64 	%fd925, %fd922, %fd917, %fd923;
	fma.rn.f64 	%fd926, %fd925, %fd917, %fd924;
	ld.global.nc.v2.f64 	{%fd927, %fd928}, [%rd148+32];
	fma.rn.f64 	%fd929, %fd926, %fd917, %fd927;
	fma.rn.f64 	%fd930, %fd929, %fd917, %fd928;
	fma.rn.f64 	%fd931, %fd930, %fd1521, %fd1521;
	fma.rn.f64 	%fd932, %fd930, %fd917, 0d3FF0000000000000;
	selp.f64 	%fd933, %fd932, %fd931, %p131;
	and.b32  	%r363, %r512, 2;
	setp.eq.s32 	%p132, %r363, 0;
	mov.f64 	%fd934, 0d0000000000000000;
	sub.f64 	%fd935, %fd934, %fd933;
	selp.f64 	%fd936, %fd933, %fd935, %p132;
	mul.f64 	%fd191, %fd102, %fd936;
	mul.f64 	%fd192, %fd175, 0d4008000000000000;
	abs.f64 	%fd193, %fd192;
	setp.neu.f64 	%p133, %fd193, 0d7FF0000000000000;
	@%p133 bra 	$L__BB0_149;
	mov.f64 	%fd942, 0d0000000000000000;
	mul.rn.f64 	%fd1522, %fd192, %fd942;
	mov.b32 	%r513, 0;
	bra.uni 	$L__BB0_151;
$L__BB0_149:
	mul.f64 	%fd937, %fd192, 0d3FE45F306DC9C883;
	cvt.rni.s32.f64 	%r513, %fd937;
	cvt.rn.f64.s32 	%fd938, %r513;
	fma.rn.f64 	%fd939, %fd938, 0dBFF921FB54442D18, %fd192;
	fma.rn.f64 	%fd940, %fd938, 0dBC91A62633145C00, %fd939;
	fma.rn.f64 	%fd1522, %fd938, 0dB97B839A252049C0, %fd940;
	setp.ltu.f64 	%p134, %fd193, 0d41E0000000000000;
	@%p134 bra 	$L__BB0_151;
	{ // callseq 21, 0
	.param .b64 param0;
	st.param.f64 	[param0], %fd192;
	.param .align 16 .b8 retval0[16];
	call.uni (retval0), 
	__internal_trig_reduction_slowpathd, 
	(
	param0
	);
	ld.param.f64 	%fd1522, [retval0];
	ld.param.b32 	%r513, [retval0+8];
	} // callseq 21
$L__BB0_151:
	ld.param.f64 	%fd1470, [_Z19solve_system_kernelPdS_S_S_ddd_param_4];
	shl.b32 	%r366, %r513, 6;
	cvt.u64.u32 	%rd149, %r366;
	and.b64  	%rd150, %rd149, 64;
	mov.u64 	%rd151, __cudart_sin_cos_coeffs;
	add.s64 	%rd152, %rd151, %rd150;
	mul.rn.f64 	%fd943, %fd1522, %fd1522;
	and.b32  	%r367, %r513, 1;
	setp.eq.b32 	%p135, %r367, 1;
	selp.f64 	%fd944, 0dBDA8FF8320FD8164, 0d3DE5DB65F9785EBA, %p135;
	ld.global.nc.v2.f64 	{%fd945, %fd946}, [%rd152];
	fma.rn.f64 	%fd947, %fd944, %fd943, %fd945;
	fma.rn.f64 	%fd948, %fd947, %fd943, %fd946;
	ld.global.nc.v2.f64 	{%fd949, %fd950}, [%rd152+16];
	fma.rn.f64 	%fd951, %fd948, %fd943, %fd949;
	fma.rn.f64 	%fd952, %fd951, %fd943, %fd950;
	ld.global.nc.v2.f64 	{%fd953, %fd954}, [%rd152+32];
	fma.rn.f64 	%fd955, %fd952, %fd943, %fd953;
	fma.rn.f64 	%fd956, %fd955, %fd943, %fd954;
	fma.rn.f64 	%fd957, %fd956, %fd1522, %fd1522;
	fma.rn.f64 	%fd958, %fd956, %fd943, 0d3FF0000000000000;
	selp.f64 	%fd959, %fd958, %fd957, %p135;
	and.b32  	%r368, %r513, 2;
	setp.eq.s32 	%p136, %r368, 0;
	mov.f64 	%fd960, 0d0000000000000000;
	sub.f64 	%fd961, %fd960, %fd959;
	selp.f64 	%fd962, %fd959, %fd961, %p136;
	mul.f64 	%fd198, %fd191, %fd962;
	mul.f64 	%fd199, %fd1470, %fd1520;
	mul.f64 	%fd200, %fd174, 0dC00C000000000000;
	abs.f64 	%fd201, %fd200;
	setp.neu.f64 	%p137, %fd201, 0d7FF0000000000000;
	@%p137 bra 	$L__BB0_153;
	mov.f64 	%fd968, 0d0000000000000000;
	mul.rn.f64 	%fd1524, %fd200, %fd968;
	mov.b32 	%r515, 1;
	bra.uni 	$L__BB0_156;
$L__BB0_153:
	mul.f64 	%fd963, %fd200, 0d3FE45F306DC9C883;
	cvt.rni.s32.f64 	%r514, %fd963;
	cvt.rn.f64.s32 	%fd964, %r514;
	fma.rn.f64 	%fd965, %fd964, 0dBFF921FB54442D18, %fd200;
	fma.rn.f64 	%fd966, %fd964, 0dBC91A62633145C00, %fd965;
	fma.rn.f64 	%fd1524, %fd964, 0dB97B839A252049C0, %fd966;
	setp.ltu.f64 	%p138, %fd201, 0d41E0000000000000;
	@%p138 bra 	$L__BB0_155;
	{ // callseq 22, 0
	.param .b64 param0;
	st.param.f64 	[param0], %fd200;
	.param .align 16 .b8 retval0[16];
	call.uni (retval0), 
	__internal_trig_reduction_slowpathd, 
	(
	param0
	);
	ld.param.f64 	%fd1524, [retval0];
	ld.param.b32 	%r514, [retval0+8];
	} // callseq 22
$L__BB0_155:
	add.s32 	%r515, %r514, 1;
$L__BB0_156:
	shl.b32 	%r371, %r515, 6;
	cvt.u64.u32 	%rd153, %r371;
	and.b64  	%rd154, %rd153, 64;
	mov.u64 	%rd155, __cudart_sin_cos_coeffs;
	add.s64 	%rd156, %rd155, %rd154;
	mul.rn.f64 	%fd969, %fd1524, %fd1524;
	and.b32  	%r372, %r515, 1;
	setp.eq.b32 	%p139, %r372, 1;
	selp.f64 	%fd970, 0dBDA8FF8320FD8164, 0d3DE5DB65F9785EBA, %p139;
	ld.global.nc.v2.f64 	{%fd971, %fd972}, [%rd156];
	fma.rn.f64 	%fd973, %fd970, %fd969, %fd971;
	fma.rn.f64 	%fd974, %fd973, %fd969, %fd972;
	ld.global.nc.v2.f64 	{%fd975, %fd976}, [%rd156+16];
	fma.rn.f64 	%fd977, %fd974, %fd969, %fd975;
	fma.rn.f64 	%fd978, %fd977, %fd969, %fd976;
	ld.global.nc.v2.f64 	{%fd979, %fd980}, [%rd156+32];
	fma.rn.f64 	%fd981, %fd978, %fd969, %fd979;
	fma.rn.f64 	%fd982, %fd981, %fd969, %fd980;
	fma.rn.f64 	%fd983, %fd982, %fd1524, %fd1524;
	fma.rn.f64 	%fd984, %fd982, %fd969, 0d3FF0000000000000;
	selp.f64 	%fd985, %fd984, %fd983, %p139;
	and.b32  	%r373, %r515, 2;
	setp.eq.s32 	%p140, %r373, 0;
	mov.f64 	%fd986, 0d0000000000000000;
	sub.f64 	%fd987, %fd986, %fd985;
	selp.f64 	%fd207, %fd985, %fd987, %p140;
	fma.rn.f64 	%fd988, %fd173, 0d3F747AE147AE147B, %fd1480;
	sub.f64 	%fd989, %fd988, %fd126;
	mul.f64 	%fd208, %fd989, 0dBFF8000000000000;
	abs.f64 	%fd209, %fd208;
	setp.neu.f64 	%p141, %fd209, 0d7FF0000000000000;
	@%p141 bra 	$L__BB0_158;
	mov.f64 	%fd995, 0d0000000000000000;
	mul.rn.f64 	%fd1525, %fd208, %fd995;
	mov.b32 	%r516, 0;
	bra.uni 	$L__BB0_160;
$L__BB0_158:
	mul.f64 	%fd990, %fd208, 0d3FE45F306DC9C883;
	cvt.rni.s32.f64 	%r516, %fd990;
	cvt.rn.f64.s32 	%fd991, %r516;
	fma.rn.f64 	%fd992, %fd991, 0dBFF921FB54442D18, %fd208;
	fma.rn.f64 	%fd993, %fd991, 0dBC91A62633145C00, %fd992;
	fma.rn.f64 	%fd1525, %fd991, 0dB97B839A252049C0, %fd993;
	setp.ltu.f64 	%p142, %fd209, 0d41E0000000000000;
	@%p142 bra 	$L__BB0_160;
	{ // callseq 23, 0
	.param .b64 param0;
	st.param.f64 	[param0], %fd208;
	.param .align 16 .b8 retval0[16];
	call.uni (retval0), 
	__internal_trig_reduction_slowpathd, 
	(
	param0
	);
	ld.param.f64 	%fd1525, [retval0];
	ld.param.b32 	%r516, [retval0+8];
	} // callseq 23
$L__BB0_160:
	shl.b32 	%r376, %r516, 6;
	cvt.u64.u32 	%rd157, %r376;
	and.b64  	%rd158, %rd157, 64;
	mov.u64 	%rd159, __cudart_sin_cos_coeffs;
	add.s64 	%rd160, %rd159, %rd158;
	mul.rn.f64 	%fd996, %fd1525, %fd1525;
	and.b32  	%r377, %r516, 1;
	setp.eq.b32 	%p143, %r377, 1;
	selp.f64 	%fd997, 0dBDA8FF8320FD8164, 0d3DE5DB65F9785EBA, %p143;
	ld.global.nc.v2.f64 	{%fd998, %fd999}, [%rd160];
	fma.rn.f64 	%fd1000, %fd997, %fd996, %fd998;
	fma.rn.f64 	%fd1001, %fd1000, %fd996, %fd999;
	ld.global.nc.v2.f64 	{%fd1002, %fd1003}, [%rd160+16];
	fma.rn.f64 	%fd1004, %fd1001, %fd996, %fd1002;
	fma.rn.f64 	%fd1005, %fd1004, %fd996, %fd1003;
	ld.global.nc.v2.f64 	{%fd1006, %fd1007}, [%rd160+32];
	fma.rn.f64 	%fd1008, %fd1005, %fd996, %fd1006;
	fma.rn.f64 	%fd1009, %fd1008, %fd996, %fd1007;
	fma.rn.f64 	%fd1010, %fd1009, %fd1525, %fd1525;
	fma.rn.f64 	%fd1011, %fd1009, %fd996, 0d3FF0000000000000;
	selp.f64 	%fd1012, %fd1011, %fd1010, %p143;
	and.b32  	%r378, %r516, 2;
	setp.eq.s32 	%p144, %r378, 0;
	mov.f64 	%fd1013, 0d0000000000000000;
	sub.f64 	%fd1014, %fd1013, %fd1012;
	selp.f64 	%fd214, %fd1012, %fd1014, %p144;
	mul.f64 	%fd1015, %fd199, 0dBFF8000000000000;
	mul.f64 	%fd1016, %fd1015, %fd207;
	fma.rn.f64 	%fd215, %fd1016, %fd214, %fd198;
	mul.f64 	%fd216, %fd6, %fd1520;
	fma.rn.f64 	%fd1017, %fd142, 0d3F747AE147AE147B, %fd1481;
	mul.f64 	%fd217, %fd1017, 0dC004000000000000;
	abs.f64 	%fd218, %fd217;
	setp.neu.f64 	%p145, %fd218, 0d7FF0000000000000;
	@%p145 bra 	$L__BB0_162;
	mov.f64 	%fd1023, 0d0000000000000000;
	mul.rn.f64 	%fd1526, %fd217, %fd1023;
	mov.b32 	%r517, 0;
	bra.uni 	$L__BB0_164;
$L__BB0_162:
	mul.f64 	%fd1018, %fd217, 0d3FE45F306DC9C883;
	cvt.rni.s32.f64 	%r517, %fd1018;
	cvt.rn.f64.s32 	%fd1019, %r517;
	fma.rn.f64 	%fd1020, %fd1019, 0dBFF921FB54442D18, %fd217;
	fma.rn.f64 	%fd1021, %fd1019, 0dBC91A62633145C00, %fd1020;
	fma.rn.f64 	%fd1526, %fd1019, 0dB97B839A252049C0, %fd1021;
	setp.ltu.f64 	%p146, %fd218, 0d41E0000000000000;
	@%p146 bra 	$L__BB0_164;
	{ // callseq 24, 0
	.param .b64 param0;
	st.param.f64 	[param0], %fd217;
	.param .align 16 .b8 retval0[16];
	call.uni (retval0), 
	__internal_trig_reduction_slowpathd, 
	(
	param0
	);
	ld.param.f64 	%fd1526, [retval0];
	ld.param.b32 	%r517, [retval0+8];
	} // callseq 24
$L__BB0_164:
	shl.b32 	%r381, %r517, 6;
	cvt.u64.u32 	%rd161, %r381;
	and.b64  	%rd162, %rd161, 64;
	mov.u64 	%rd163, __cudart_sin_cos_coeffs;
	add.s64 	%rd164, %rd163, %rd162;
	mul.rn.f64 	%fd1024, %fd1526, %fd1526;
	and.b32  	%r382, %r517, 1;
	setp.eq.b32 	%p148, %r382, 1;
	selp.f64 	%fd1025, 0dBDA8FF8320FD8164, 0d3DE5DB65F9785EBA, %p148;
	ld.global.nc.v2.f64 	{%fd1026, %fd1027}, [%rd164];
	fma.rn.f64 	%fd1028, %fd1025, %fd1024, %fd1026;
	fma.rn.f64 	%fd1029, %fd1028, %fd1024, %fd1027;
	ld.global.nc.v2.f64 	{%fd1030, %fd1031}, [%rd164+16];
	fma.rn.f64 	%fd1032, %fd1029, %fd1024, %fd1030;
	fma.rn.f64 	%fd1033, %fd1032, %fd1024, %fd1031;
	ld.global.nc.v2.f64 	{%fd1034, %fd1035}, [%rd164+32];
	fma.rn.f64 	%fd1036, %fd1033, %fd1024, %fd1034;
	fma.rn.f64 	%fd1037, %fd1036, %fd1024, %fd1035;
	fma.rn.f64 	%fd1038, %fd1037, %fd1526, %fd1526;
	fma.rn.f64 	%fd1039, %fd1037, %fd1024, 0d3FF0000000000000;
	selp.f64 	%fd1040, %fd1039, %fd1038, %p148;
	and.b32  	%r383, %r517, 2;
	setp.eq.s32 	%p149, %r383, 0;
	mov.f64 	%fd1041, 0d0000000000000000;
	sub.f64 	%fd1042, %fd1041, %fd1040;
	selp.f64 	%fd1043, %fd1040, %fd1042, %p149;
	mul.f64 	%fd1044, %fd216, 0dBFF8000000000000;
	mul.f64 	%fd1045, %fd1044, %fd1043;
	fma.rn.f64 	%fd223, %fd214, %fd1045, %fd215;
	@%p129 bra 	$L__BB0_166;
	mov.f64 	%fd1051, 0d0000000000000000;
	mul.rn.f64 	%fd1528, %fd185, %fd1051;
	mov.b32 	%r519, 1;
	bra.uni 	$L__BB0_169;
$L__BB0_166:
	mul.f64 	%fd1046, %fd185, 0d3FE45F306DC9C883;
	cvt.rni.s32.f64 	%r518, %fd1046;
	cvt.rn.f64.s32 	%fd1047, %r518;
	fma.rn.f64 	%fd1048, %fd1047, 0dBFF921FB54442D18, %fd185;
	fma.rn.f64 	%fd1049, %fd1047, 0dBC91A62633145C00, %fd1048;
	fma.rn.f64 	%fd1528, %fd1047, 0dB97B839A252049C0, %fd1049;
	setp.ltu.f64 	%p150, %fd186, 0d41E0000000000000;
	@%p150 bra 	$L__BB0_168;
	{ // callseq 25, 0
	.param .b64 param0;
	st.param.f64 	[param0], %fd185;
	.param .align 16 .b8 retval0[16];
	call.uni (retval0), 
	__internal_trig_reduction_slowpathd, 
	(
	param0
	);
	ld.param.f64 	%fd1528, [retval0];
	ld.param.b32 	%r518, [retval0+8];
	} // callseq 25
$L__BB0_168:
	add.s32 	%r519, %r518, 1;
$L__BB0_169:
	shl.b32 	%r386, %r519, 6;
	cvt.u64.u32 	%rd165, %r386;
	and.b64  	%rd166, %rd165, 64;
	mov.u64 	%rd167, __cudart_sin_cos_coeffs;
	add.s64 	%rd168, %rd167, %rd166;
	mul.rn.f64 	%fd1052, %fd1528, %fd1528;
	and.b32  	%r387, %r519, 1;
	setp.eq.b32 	%p152, %r387, 1;
	selp.f64 	%fd1053, 0dBDA8FF8320FD8164, 0d3DE5DB65F9785EBA, %p152;
	ld.global.nc.v2.f64 	{%fd1054, %fd1055}, [%rd168];
	fma.rn.f64 	%fd1056, %fd1053, %fd1052, %fd1054;
	fma.rn.f64 	%fd1057, %fd1056, %fd1052, %fd1055;
	ld.global.nc.v2.f64 	{%fd1058, %fd1059}, [%rd168+16];
	fma.rn.f64 	%fd1060, %fd1057, %fd1052, %fd1058;
	fma.rn.f64 	%fd1061, %fd1060, %fd1052, %fd1059;
	ld.global.nc.v2.f64 	{%fd1062, %fd1063}, [%rd168+32];
	fma.rn.f64 	%fd1064, %fd1061, %fd1052, %fd1062;
	fma.rn.f64 	%fd1065, %fd1064, %fd1052, %fd1063;
	fma.rn.f64 	%fd1066, %fd1065, %fd1528, %fd1528;
	fma.rn.f64 	%fd1067, %fd1065, %fd1052, 0d3FF0000000000000;
	selp.f64 	%fd1068, %fd1067, %fd1066, %p152;
	and.b32  	%r388, %r519, 2;
	setp.eq.s32 	%p153, %r388, 0;
	mov.f64 	%fd1069, 0d0000000000000000;
	sub.f64 	%fd1070, %fd1069, %fd1068;
	selp.f64 	%fd1071, %fd1068, %fd1070, %p153;
	mul.f64 	%fd229, %fd143, %fd1071;
	@%p133 bra 	$L__BB0_171;
	mov.f64 	%fd1077, 0d0000000000000000;
	mul.rn.f64 	%fd1530, %fd192, %fd1077;
	mov.b32 	%r521, 1;
	bra.uni 	$L__BB0_174;
$L__BB0_171:
	mul.f64 	%fd1072, %fd192, 0d3FE45F306DC9C883;
	cvt.rni.s32.f64 	%r520, %fd1072;
	cvt.rn.f64.s32 	%fd1073, %r520;
	fma.rn.f64 	%fd1074, %fd1073, 0dBFF921FB54442D18, %fd192;
	fma.rn.f64 	%fd1075, %fd1073, 0dBC91A62633145C00, %fd1074;
	fma.rn.f64 	%fd1530, %fd1073, 0dB97B839A252049C0, %fd1075;
	setp.ltu.f64 	%p154, %fd193, 0d41E0000000000000;
	@%p154 bra 	$L__BB0_173;
	{ // callseq 26, 0
	.param .b64 param0;
	st.param.f64 	[param0], %fd192;
	.param .align 16 .b8 retval0[16];
	call.uni (retval0), 
	__internal_trig_reduction_slowpathd, 
	(
	param0
	);
	ld.param.f64 	%fd1530, [retval0];
	ld.param.b32 	%r520, [retval0+8];
	} // callseq 26
$L__BB0_173:
	add.s32 	%r521, %r520, 1;
$L__BB0_174:
	shl.b32 	%r391, %r521, 6;
	cvt.u64.u32 	%rd169, %r391;
	and.b64  	%rd170, %rd169, 64;
	mov.u64 	%rd171, __cudart_sin_cos_coeffs;
	add.s64 	%rd172, %rd171, %rd170;
	mul.rn.f64 	%fd1078, %fd1530, %fd1530;
	and.b32  	%r392, %r521, 1;
	setp.eq.b32 	%p156, %r392, 1;
	selp.f64 	%fd1079, 0dBDA8FF8320FD8164, 0d3DE5DB65F9785EBA, %p156;
	ld.global.nc.v2.f64 	{%fd1080, %fd1081}, [%rd172];
	fma.rn.f64 	%fd1082, %fd1079, %fd1078, %fd1080;
	fma.rn.f64 	%fd1083, %fd1082, %fd1078, %fd1081;
	ld.global.nc.v2.f64 	{%fd1084, %fd1085}, [%rd172+16];
	fma.rn.f64 	%fd1086, %fd1083, %fd1078, %fd1084;
	fma.rn.f64 	%fd1087, %fd1086, %fd1078, %fd1085;
	ld.global.nc.v2.f64 	{%fd1088, %fd1089}, [%rd172+32];
	fma.rn.f64 	%fd1090, %fd1087, %fd1078, %fd1088;
	fma.rn.f64 	%fd1091, %fd1090, %fd1078, %fd1089;
	fma.rn.f64 	%fd1092, %fd1091, %fd1530, %fd1530;
	fma.rn.f64 	%fd1093, %fd1091, %fd1078, 0d3FF0000000000000;
	selp.f64 	%fd1094, %fd1093, %fd1092, %p156;
	and.b32  	%r393, %r521, 2;
	setp.eq.s32 	%p157, %r393, 0;
	mov.f64 	%fd1095, 0d0000000000000000;
	sub.f64 	%fd1096, %fd1095, %fd1094;
	selp.f64 	%fd1097, %fd1094, %fd1096, %p157;
	mul.f64 	%fd235, %fd229, %fd1097;
	@%p137 bra 	$L__BB0_176;
	mov.f64 	%fd1103, 0d0000000000000000;
	mul.rn.f64 	%fd1531, %fd200, %fd1103;
	mov.b32 	%r522, 0;
	bra.uni 	$L__BB0_178;
$L__BB0_176:
	mul.f64 	%fd1098, %fd200, 0d3FE45F306DC9C883;
	cvt.rni.s32.f64 	%r522, %fd1098;
	cvt.rn.f64.s32 	%fd1099, %r522;
	fma.rn.f64 	%fd1100, %fd1099, 0dBFF921FB54442D18, %fd200;
	fma.rn.f64 	%fd1101, %fd1099, 0dBC91A62633145C00, %fd1100;
	fma.rn.f64 	%fd1531, %fd1099, 0dB97B839A252049C0, %fd1101;
	setp.ltu.f64 	%p158, %fd201, 0d41E0000000000000;
	@%p158 bra 	$L__BB0_178;
	{ // callseq 27, 0
	.param .b64 param0;
	st.param.f64 	[param0], %fd200;
	.param .align 16 .b8 retval0[16];
	call.uni (retval0), 
	__internal_trig_reduction_slowpathd, 
	(
	param0
	);
	ld.param.f64 	%fd1531, [retval0];
	ld.param.b32 	%r522, [retval0+8];
	} // callseq 27
$L__BB0_178:
	shl.b32 	%r396, %r522, 6;
	cvt.u64.u32 	%rd173, %r396;
	and.b64  	%rd174, %rd173, 64;
	mov.u64 	%rd175, __cudart_sin_cos_coeffs;
	add.s64 	%rd176, %rd175, %rd174;
	mul.rn.f64 	%fd1104, %fd1531, %fd1531;
	and.b32  	%r397, %r522, 1;
	setp.eq.b32 	%p160, %r397, 1;
	selp.f64 	%fd1105, 0dBDA8FF8320FD8164, 0d3DE5DB65F9785EBA, %p160;
	ld.global.nc.v2.f64 	{%fd1106, %fd1107}, [%rd176];
	fma.rn.f64 	%fd1108, %fd1105, %fd1104, %fd1106;
	fma.rn.f64 	%fd1109, %fd1108, %fd1104, %fd1107;
	ld.global.nc.v2.f64 	{%fd1110, %fd1111}, [%rd176+16];
	fma.rn.f64 	%fd1112, %fd1109, %fd1104, %fd1110;
	fma.rn.f64 	%fd1113, %fd1112, %fd1104, %fd1111;
	ld.global.nc.v2.f64 	{%fd1114, %fd1115}, [%rd176+32];
	fma.rn.f64 	%fd1116, %fd1113, %fd1104, %fd1114;
	fma.rn.f64 	%fd1117, %fd1116, %fd1104, %fd1115;
	fma.rn.f64 	%fd1118, %fd1117, %fd1531, %fd1531;
	fma.rn.f64 	%fd1119, %fd1117, %fd1104, 0d3FF0000000000000;
	selp.f64 	%fd1120, %fd1119, %fd1118, %p160;
	and.b32  	%r398, %r522, 2;
	setp.eq.s32 	%p161, %r398, 0;
	mov.f64 	%fd1121, 0d0000000000000000;
	sub.f64 	%fd1122, %fd1121, %fd1120;
	selp.f64 	%fd1123, %fd1120, %fd1122, %p161;
	mul.f64 	%fd1124, %fd199, 0d400C000000000000;
	mul.f64 	%fd240, %fd1124, %fd1123;
	@%p141 bra 	$L__BB0_180;
	mov.f64 	%fd1130, 0d0000000000000000;
	mul.rn.f64 	%fd1533, %fd208, %fd1130;
	mov.b32 	%r524, 1;
	bra.uni 	$L__BB0_183;
$L__BB0_180:
	mul.f64 	%fd1125, %fd208, 0d3FE45F306DC9C883;
	cvt.rni.s32.f64 	%r523, %fd1125;
	cvt.rn.f64.s32 	%fd1126, %r523;
	fma.rn.f64 	%fd1127, %fd1126, 0dBFF921FB54442D18, %fd208;
	fma.rn.f64 	%fd1128, %fd1126, 0dBC91A62633145C00, %fd1127;
	fma.rn.f64 	%fd1533, %fd1126, 0dB97B839A252049C0, %fd1128;
	setp.ltu.f64 	%p162, %fd209, 0d41E0000000000000;
	@%p162 bra 	$L__BB0_182;
	{ // callseq 28, 0
	.param .b64 param0;
	st.param.f64 	[param0], %fd208;
	.param .align 16 .b8 retval0[16];
	call.uni (retval0), 
	__internal_trig_reduction_slowpathd, 
	(
	param0
	);
	ld.param.f64 	%fd1533, [retval0];
	ld.param.b32 	%r523, [retval0+8];
	} // callseq 28
$L__BB0_182:
	add.s32 	%r524, %r523, 1;
$L__BB0_183:
	setp.neu.f64 	%p163, %fd218, 0d7FF0000000000000;
	shl.b32 	%r401, %r524, 6;
	cvt.u64.u32 	%rd177, %r401;
	and.b64  	%rd178, %rd177, 64;
	add.s64 	%rd180, %rd175, %rd178;
	mul.rn.f64 	%fd1131, %fd1533, %fd1533;
	and.b32  	%r402, %r524, 1;
	setp.eq.b32 	%p164, %r402, 1;
	selp.f64 	%fd1132, 0dBDA8FF8320FD8164, 0d3DE5DB65F9785EBA, %p164;
	ld.global.nc.v2.f64 	{%fd1133, %fd1134}, [%rd180];
	fma.rn.f64 	%fd1135, %fd1132, %fd1131, %fd1133;
	fma.rn.f64 	%fd1136, %fd1135, %fd1131, %fd1134;
	ld.global.nc.v2.f64 	{%fd1137, %fd1138}, [%rd180+16];
	fma.rn.f64 	%fd1139, %fd1136, %fd1131, %fd1137;
	fma.rn.f64 	%fd1140, %fd1139, %fd1131, %fd1138;
	ld.global.nc.v2.f64 	{%fd1141, %fd1142}, [%rd180+32];
	fma.rn.f64 	%fd1143, %fd1140, %fd1131, %fd1141;
	fma.rn.f64 	%fd1144, %fd1143, %fd1131, %fd1142;
	fma.rn.f64 	%fd1145, %fd1144, %fd1533, %fd1533;
	fma.rn.f64 	%fd1146, %fd1144, %fd1131, 0d3FF0000000000000;
	selp.f64 	%fd1147, %fd1146, %fd1145, %p164;
	and.b32  	%r403, %r524, 2;
	setp.eq.s32 	%p165, %r403, 0;
	mov.f64 	%fd1148, 0d0000000000000000;
	sub.f64 	%fd1149, %fd1148, %fd1147;
	selp.f64 	%fd246, %fd1147, %fd1149, %p165;
	fma.rn.f64 	%fd247, %fd240, %fd246, %fd235;
	@%p163 bra 	$L__BB0_185;
	mov.f64 	%fd1155, 0d0000000000000000;
	mul.rn.f64 	%fd1535, %fd217, %fd1155;
	mov.b32 	%r526, 1;
	bra.uni 	$L__BB0_188;
$L__BB0_185:
	mul.f64 	%fd1150, %fd217, 0d3FE45F306DC9C883;
	cvt.rni.s32.f64 	%r525, %fd1150;
	cvt.rn.f64.s32 	%fd1151, %r525;
	fma.rn.f64 	%fd1152, %fd1151, 0dBFF921FB54442D18, %fd217;
	fma.rn.f64 	%fd1153, %fd1151, 0dBC91A62633145C00, %fd1152;
	fma.rn.f64 	%fd1535, %fd1151, 0dB97B839A252049C0, %fd1153;
	setp.ltu.f64 	%p166, %fd218, 0d41E0000000000000;
	@%p166 bra 	$L__BB0_187;
	{ // callseq 29, 0
	.param .b64 param0;
	st.param.f64 	[param0], %fd217;
	.param .align 16 .b8 retval0[16];
	call.uni (retval0), 
	__internal_trig_reduction_slowpathd, 
	(
	param0
	);
	ld.param.f64 	%fd1535, [retval0];
	ld.param.b32 	%r525, [retval0+8];
	} // callseq 29
$L__BB0_187:
	add.s32 	%r526, %r525, 1;
$L__BB0_188:
	ld.param.f64 	%fd1478, [_Z19solve_system_kernelPdS_S_S_ddd_param_5];
	setp.lt.f64 	%p167, %fd3, 0d3E112E0BE826D695;
	shl.b32 	%r406, %r526, 6;
	cvt.u64.u32 	%rd181, %r406;
	and.b64  	%rd182, %rd181, 64;
	add.s64 	%rd184, %rd175, %rd182;
	mul.rn.f64 	%fd1157, %fd1535, %fd1535;
	and.b32  	%r407, %r526, 1;
	setp.eq.b32 	%p168, %r407, 1;
	selp.f64 	%fd1158, 0dBDA8FF8320FD8164, 0d3DE5DB65F9785EBA, %p168;
	ld.global.nc.v2.f64 	{%fd1159, %fd1160}, [%rd184];
	fma.rn.f64 	%fd1161, %fd1158, %fd1157, %fd1159;
	fma.rn.f64 	%fd1162, %fd1161, %fd1157, %fd1160;
	ld.global.nc.v2.f64 	{%fd1163, %fd1164}, [%rd184+16];
	fma.rn.f64 	%fd1165, %fd1162, %fd1157, %fd1163;
	fma.rn.f64 	%fd1166, %fd1165, %fd1157, %fd1164;
	ld.global.nc.v2.f64 	{%fd1167, %fd1168}, [%rd184+32];
	fma.rn.f64 	%fd1169, %fd1166, %fd1157, %fd1167;
	fma.rn.f64 	%fd1170, %fd1169, %fd1157, %fd1168;
	fma.rn.f64 	%fd1171, %fd1170, %fd1535, %fd1535;
	fma.rn.f64 	%fd1172, %fd1170, %fd1157, 0d3FF0000000000000;
	selp.f64 	%fd1173, %fd1172, %fd1171, %p168;
	and.b32  	%r408, %r526, 2;
	setp.eq.s32 	%p169, %r408, 0;
	mov.f64 	%fd1174, 0d0000000000000000;
	sub.f64 	%fd1175, %fd1174, %fd1173;
	selp.f64 	%fd1176, %fd1173, %fd1175, %p169;
	mul.f64 	%fd1177, %fd216, 0dC004000000000000;
	mul.f64 	%fd1178, %fd1177, %fd1176;
	fma.rn.f64 	%fd253, %fd246, %fd1178, %fd247;
	fma.rn.f64 	%fd254, %fd223, 0d3F847AE147AE147B, %fd1481;
	fma.rn.f64 	%fd255, %fd253, 0d3F847AE147AE147B, %fd1480;
	add.f64 	%fd256, %fd9, 0d3F847AE147AE147B;
	div.rn.f64 	%fd1179, %fd256, %fd1478;
	cvt.rmi.f64.f64 	%fd1180, %fd1179;
	sub.f64 	%fd257, %fd1179, %fd1180;
	mov.f64 	%fd1538, 0d3FF0000000000000;
	@%p167 bra 	$L__BB0_205;
	{
	.reg .b32 %temp; 
	mov.b64 	{%temp, %r410}, %fd256;
	}
	and.b32  	%r411, %r410, 2147483647;
	{
	.reg .b32 %temp; 
	mov.b64 	{%r412, %temp}, %fd256;
	}
	mov.b64 	%fd1536, {%r412, %r411};
	max.u32 	%r413, %r411, %r4;
	setp.lt.u32 	%p170, %r413, 2146435072;
	@%p170 bra 	$L__BB0_193;
	setp.num.f64 	%p179, %fd4, %fd4;
	setp.num.f64 	%p180, %fd1536, %fd1536;
	and.pred  	%p181, %p180, %p179;
	@%p181 bra 	$L__BB0_192;
	ld.param.f64 	%fd1479, [_Z19solve_system_kernelPdS_S_S_ddd_param_5];
	add.rn.f64 	%fd1537, %fd256, %fd1479;
	bra.uni 	$L__BB0_204;
$L__BB0_192:
	setp.eq.f64 	%p182, %fd1536, 0d7FF0000000000000;
	selp.f64 	%fd1537, 0dFFF8000000000000, %fd256, %p182;
	bra.uni 	$L__BB0_204;
$L__BB0_193:
	setp.eq.f64 	%p171, %fd4, 0d0000000000000000;
	mov.f64 	%fd1537, 0dFFF8000000000000;
	@%p171 bra 	$L__BB0_204;
	setp.ltu.f64 	%p172, %fd1536, %fd4;
	mov.f64 	%fd1537, %fd256;
	@%p172 bra 	$L__BB0_204;
	{
	.reg .b32 %temp; 
	mov.b64 	{%temp, %r414}, %fd1536;
	}
	shr.u32 	%r527, %r414, 20;
	setp.gt.u32 	%p173, %r414, 1048575;
	@%p173 bra 	$L__BB0_197;
	mul.f64 	%fd1536, %fd1536, 0d4350000000000000;
	{
	.reg .b32 %temp; 
	mov.b64 	{%temp, %r415}, %fd1536;
	}
	shr.u32 	%r416, %r415, 20;
	add.s32 	%r417, %r527, %r416;
	add.s32 	%r527, %r417, -54;
$L__BB0_197:
	mov.b64 	%rd185, %fd1536;
	and.b64  	%rd186, %rd185, 4503599627370495;
	or.b64  	%rd254, %rd186, 4503599627370496;
	sub.s32 	%r528, %r527, %r6;
$L__BB0_198:
	setp.lt.u32 	%p174, %r5, 1048576;
	mul.f64 	%fd1182, %fd4, 0d4350000000000000;
	selp.f64 	%fd1183, %fd1182, %fd4, %p174;
	mov.b64 	%rd187, %fd1183;
	and.b64  	%rd188, %rd187, 4503599627370495;
	or.b64  	%rd189, %rd188, 4503599627370496;
	sub.s64 	%rd190, %rd254, %rd189;
	mov.b64 	%fd1184, %rd190;
	{
	.reg .b32 %temp; 
	mov.b64 	{%temp, %r418}, %fd1184;
	}
	setp.lt.s32 	%p175, %r418, 0;
	selp.b64 	%rd31, %rd254, %rd190, %p175;
	shl.b64 	%rd254, %rd31, 1;
	add.s32 	%r154, %r528, -1;
	setp.gt.s32 	%p176, %r528, 0;
	mov.u32 	%r528, %r154;
	@%p176 bra 	$L__BB0_198;
	and.b64  	%rd33, %rd31, 9223372036854775807;
	setp.eq.s64 	%p177, %rd33, 0;
	mov.b64 	%rd255, 0;
	@%p177 bra 	$L__BB0_203;
	mov.b64 	%fd1185, %rd33;
	mul.f64 	%fd1186, %fd1185, 0d4350000000000000;
	{
	.reg .b32 %temp; 
	mov.b64 	{%temp, %r419}, %fd1186;
	}
	shr.u32 	%r420, %r419, 20;
	sub.s32 	%r421, 55, %r420;
	sub.s32 	%r155, %r6, %r421;
	shl.b64 	%rd34, %rd33, %r421;
	setp.gt.s32 	%p178, %r155, 0;
	@%p178 bra 	$L__BB0_202;
	sub.s32 	%r423, 1, %r155;
	shr.u64 	%rd255, %rd34, %r423;
	bra.uni 	$L__BB0_203;
$L__BB0_202:
	add.s32 	%r422, %r155, -1;
	cvt.u64.u32 	%rd192, %r422;
	shl.b64 	%rd193, %rd192, 52;
	add.s64 	%rd255, %rd193, %rd34;
$L__BB0_203:
	mov.b64 	%fd1187, %rd255;
	abs.f64 	%fd1537, %fd1187;
$L__BB0_204:
	setp.le.f64 	%p183, %fd1537, %fd5;
	selp.f64 	%fd1538, 0d3FF0000000000000, 0d0000000000000000, %p183;
$L__BB0_205:
	mul.f64 	%fd267, %fd254, 0d4018000000000000;
	abs.f64 	%fd268, %fd267;
	setp.neu.f64 	%p184, %fd268, 0d7FF0000000000000;
	@%p184 bra 	$L__BB0_207;
	mov.f64 	%fd1193, 0d0000000000000000;
	mul.rn.f64 	%fd1539, %fd267, %fd1193;
	mov.b32 	%r529, 0;
	bra.uni 	$L__BB0_209;
$L__BB0_207:
	mul.f64 	%fd1188, %fd267, 0d3FE45F306DC9C883;
	cvt.rni.s32.f64 	%r529, %fd1188;
	cvt.rn.f64.s32 	%fd1189, %r529;
	fma.rn.f64 	%fd1190, %fd1189, 0dBFF921FB54442D18, %fd267;
	fma.rn.f64 	%fd1191, %fd1189, 0dBC91A62633145C00, %fd1190;
	fma.rn.f64 	%fd1539, %fd1189, 0dB97B839A252049C0, %fd1191;
	setp.ltu.f64 	%p185, %fd268, 0d41E0000000000000;
	@%p185 bra 	$L__BB0_209;
	{ // callseq 30, 0
	.param .b64 param0;
	st.param.f64 	[param0], %fd267;
	.param .align 16 .b8 retval0[16];
	call.uni (retval0), 
	__internal_trig_reduction_slowpathd, 
	(
	param0
	);
	ld.param.f64 	%fd1539, [retval0];
	ld.param.b32 	%r529, [retval0+8];
	} // callseq 30
$L__BB0_209:
	shl.b32 	%r426, %r529, 6;
	cvt.u64.u32 	%rd194, %r426;
	and.b64  	%rd195, %rd194, 64;
	mov.u64 	%rd196, __cudart_sin_cos_coeffs;
	add.s64 	%rd197, %rd196, %rd195;
	mul.rn.f64 	%fd1194, %fd1539, %fd1539;
	and.b32  	%r427, %r529, 1;
	setp.eq.b32 	%p186, %r427, 1;
	selp.f64 	%fd1195, 0dBDA8FF8320FD8164, 0d3DE5DB65F9785EBA, %p186;
	ld.global.nc.v2.f64 	{%fd1196, %fd1197}, [%rd197];
	fma.rn.f64 	%fd1198, %fd1195, %fd1194, %fd1196;
	fma.rn.f64 	%fd1199, %fd1198, %fd1194, %fd1197;
	ld.global.nc.v2.f64 	{%fd1200, %fd1201}, [%rd197+16];
	fma.rn.f64 	%fd1202, %fd1199, %fd1194, %fd1200;
	fma.rn.f64 	%fd1203, %fd1202, %fd1194, %fd1201;
	ld.global.nc.v2.f64 	{%fd1204, %fd1205}, [%rd197+32];
	fma.rn.f64 	%fd1206, %fd1203, %fd1194, %fd1204;
	fma.rn.f64 	%fd1207, %fd1206, %fd1194, %fd1205;
	fma.rn.f64 	%fd1208, %fd1207, %fd1539, %fd1539;
	fma.rn.f64 	%fd1209, %fd1207, %fd1194, 0d3FF0000000000000;
	selp.f64 	%fd1210, %fd1209, %fd1208, %p186;
	and.b32  	%r428, %r529, 2;
	setp.eq.s32 	%p187, %r428, 0;
	mov.f64 	%fd1211, 0d0000000000000000;
	sub.f64 	%fd1212, %fd1211, %fd1210;
	selp.f64 	%fd273, %fd1210, %fd1212, %p187;
	mul.f64 	%fd274, %fd255, 0d4008000000000000;
	abs.f64 	%fd275, %fd274;
	setp.neu.f64 	%p188, %fd275, 0d7FF0000000000000;
	@%p188 bra 	$L__BB0_211;
	mov.f64 	%fd1218, 0d0000000000000000;
	mul.rn.f64 	%fd1540, %fd274, %fd1218;
	mov.b32 	%r530, 0;
	bra.uni 	$L__BB0_213;
$L__BB0_211:
	mul.f64 	%fd1213, %fd274, 0d3FE45F306DC9C883;
	cvt.rni.s32.f64 	%r530, %fd1213;
	cvt.rn.f64.s32 	%fd1214, %r530;
	fma.rn.f64 	%fd1215, %fd1214, 0dBFF921FB54442D18, %fd274;
	fma.rn.f64 	%fd1216, %fd1214, 0dBC91A62633145C00, %fd1215;
	fma.rn.f64 	%fd1540, %fd1214, 0dB97B839A252049C0, %fd1216;
	setp.ltu.f64 	%p189, %fd275, 0d41E0000000000000;
	@%p189 bra 	$L__BB0_213;
	{ // callseq 31, 0
	.param .b64 param0;
	st.param.f64 	[param0], %fd274;
	.param .align 16 .b8 retval0[16];
	call.uni (retval0), 
	__internal_trig_reduction_slowpathd, 
	(
	param0
	);
	ld.param.f64 	%fd1540, [retval0];
	ld.param.b32 	%r530, [retval0+8];
	} // callseq 31
$L__BB0_213:
	ld.param.f64 	%fd1471, [_Z19solve_system_kernelPdS_S_S_ddd_param_4];
	shl.b32 	%r431, %r530, 6;
	cvt.u64.u32 	%rd198, %r431;
	and.b64  	%rd199, %rd198, 64;
	mov.u64 	%rd200, __cudart_sin_cos_coeffs;
	add.s64 	%rd201, %rd200, %rd199;
	mul.rn.f64 	%fd1219, %fd1540, %fd1540;
	and.b32  	%r432, %r530, 1;
	setp.eq.b32 	%p190, %r432, 1;
	selp.f64 	%fd1220, 0dBDA8FF8320FD8164, 0d3DE5DB65F9785EBA, %p190;
	ld.global.nc.v2.f64 	{%fd1221, %fd1222}, [%rd201];
	fma.rn.f64 	%fd1223, %fd1220, %fd1219, %fd1221;
	fma.rn.f64 	%fd1224, %fd1223, %fd1219, %fd1222;
	ld.global.nc.v2.f64 	{%fd1225, %fd1226}, [%rd201+16];
	fma.rn.f64 	%fd1227, %fd1224, %fd1219, %fd1225;
	fma.rn.f64 	%fd1228, %fd1227, %fd1219, %fd1226;
	ld.global.nc.v2.f64 	{%fd1229, %fd1230}, [%rd201+32];
	fma.rn.f64 	%fd1231, %fd1228, %fd1219, %fd1229;
	fma.rn.f64 	%fd1232, %fd1231, %fd1219, %fd1230;
	fma.rn.f64 	%fd1233, %fd1232, %fd1540, %fd1540;
	fma.rn.f64 	%fd1234, %fd1232, %fd1219, 0d3FF0000000000000;
	selp.f64 	%fd1235, %fd1234, %fd1233, %p190;
	and.b32  	%r433, %r530, 2;
	setp.eq.s32 	%p191, %r433, 0;
	mov.f64 	%fd1236, 0d0000000000000000;
	sub.f64 	%fd1237, %fd1236, %fd1235;
	selp.f64 	%fd1238, %fd1235, %fd1237, %p191;
	mul.f64 	%fd1239, %fd257, 0d4008000000000000;
	mul.f64 	%fd1240, %fd1239, %fd273;
	mul.f64 	%fd280, %fd1240, %fd1238;
	mul.f64 	%fd281, %fd1471, %fd1538;
	mul.f64 	%fd282, %fd254, 0dC00C000000000000;
	abs.f64 	%fd283, %fd282;
	setp.neu.f64 	%p192, %fd283, 0d7FF0000000000000;
	@%p192 bra 	$L__BB0_215;
	mov.f64 	%fd1246, 0d0000000000000000;
	mul.rn.f64 	%fd1542, %fd282, %fd1246;
	mov.b32 	%r532, 1;
	bra.uni 	$L__BB0_218;
$L__BB0_215:
	mul.f64 	%fd1241, %fd282, 0d3FE45F306DC9C883;
	cvt.rni.s32.f64 	%r531, %fd1241;
	cvt.rn.f64.s32 	%fd1242, %r531;
	fma.rn.f64 	%fd1243, %fd1242, 0dBFF921FB54442D18, %fd282;
	fma.rn.f64 	%fd1244, %fd1242, 0dBC91A62633145C00, %fd1243;
	fma.rn.f64 	%fd1542, %fd1242, 0dB97B839A252049C0, %fd1244;
	setp.ltu.f64 	%p193, %fd283, 0d41E0000000000000;
	@%p193 bra 	$L__BB0_217;
	{ // callseq 32, 0
	.param .b64 param0;
	st.param.f64 	[param0], %fd282;
	.param .align 16 .b8 retval0[16];
	call.uni (retval0), 
	__internal_trig_reduction_slowpathd, 
	(
	param0
	);
	ld.param.f64 	%fd1542, [retval0];
	ld.param.b32 	%r531, [retval0+8];
	} // callseq 32
$L__BB0_217:
	add.s32 	%r532, %r531, 1;
$L__BB0_218:
	shl.b32 	%r436, %r532, 6;
	cvt.u64.u32 	%rd202, %r436;
	and.b64  	%rd203, %rd202, 64;
	mov.u64 	%rd204, __cudart_sin_cos_coeffs;
	add.s64 	%rd205, %rd204, %rd203;
	mul.rn.f64 	%fd1247, %fd1542, %fd1542;
	and.b32  	%r437, %r532, 1;
	setp.eq.b32 	%p194, %r437, 1;
	selp.f64 	%fd1248, 0dBDA8FF8320FD8164, 0d3DE5DB65F9785EBA, %p194;
	ld.global.nc.v2.f64 	{%fd1249, %fd1250}, [%rd205];
	fma.rn.f64 	%fd1251, %fd1248, %fd1247, %fd1249;
	fma.rn.f64 	%fd1252, %fd1251, %fd1247, %fd1250;
	ld.global.nc.v2.f64 	{%fd1253, %fd1254}, [%rd205+16];
	fma.rn.f64 	%fd1255, %fd1252, %fd1247, %fd1253;
	fma.rn.f64 	%fd1256, %fd1255, %fd1247, %fd1254;
	ld.global.nc.v2.f64 	{%fd1257, %fd1258}, [%rd205+32];
	fma.rn.f64 	%fd1259, %fd1256, %fd1247, %fd1257;
	fma.rn.f64 	%fd1260, %fd1259, %fd1247, %fd1258;
	fma.rn.f64 	%fd1261, %fd1260, %fd1542, %fd1542;
	fma.rn.f64 	%fd1262, %fd1260, %fd1247, 0d3FF0000000000000;
	selp.f64 	%fd1263, %fd1262, %fd1261, %p194;
	and.b32  	%r438, %r532, 2;
	setp.eq.s32 	%p195, %r438, 0;
	mov.f64 	%fd1264, 0d0000000000000000;
	sub.f64 	%fd1265, %fd1264, %fd1263;
	selp.f64 	%fd289, %fd1263, %fd1265, %p195;
	fma.rn.f64 	%fd1266, %fd253, 0d3F847AE147AE147B, %fd1480;
	fma.rn.f64 	%fd1267, %fd256, 0dBFDE76C8B4395810, %fd1266;
	mul.f64 	%fd290, %fd1267, 0dBFF8000000000000;
	abs.f64 	%fd291, %fd290;
	setp.neu.f64 	%p196, %fd291, 0d7FF0000000000000;
	@%p196 bra 	$L__BB0_220;
	mov.f64 	%fd1273, 0d0000000000000000;
	mul.rn.f64 	%fd1543, %fd290, %fd1273;
	mov.b32 	%r533, 0;
	bra.uni 	$L__BB0_222;
$L__BB0_220:
	mul.f64 	%fd1268, %fd290, 0d3FE45F306DC9C883;
	cvt.rni.s32.f64 	%r533, %fd1268;
	cvt.rn.f64.s32 	%fd1269, %r533;
	fma.rn.f64 	%fd1270, %fd1269, 0dBFF921FB54442D18, %fd290;
	fma.rn.f64 	%fd1271, %fd1269, 0dBC91A62633145C00, %fd1270;
	fma.rn.f64 	%fd1543, %fd1269, 0dB97B839A252049C0, %fd1271;
	setp.ltu.f64 	%p197, %fd291, 0d41E0000000000000;
	@%p197 bra 	$L__BB0_222;
	{ // callseq 33, 0
	.param .b64 param0;
	st.param.f64 	[param0], %fd290;
	.param .align 16 .b8 retval0[16];
	call.uni (retval0), 
	__internal_trig_reduction_slowpathd, 
	(
	param0
	);
	ld.param.f64 	%fd1543, [retval0];
	ld.param.b32 	%r533, [retval0+8];
	} // callseq 33
$L__BB0_222:
	shl.b32 	%r441, %r533, 6;
	cvt.u64.u32 	%rd206, %r441;
	and.b64  	%rd207, %rd206, 64;
	mov.u64 	%rd208, __cudart_sin_cos_coeffs;
	add.s64 	%rd209, %rd208, %rd207;
	mul.rn.f64 	%fd1274, %fd1543, %fd1543;
	and.b32  	%r442, %r533, 1;
	setp.eq.b32 	%p198, %r442, 1;
	selp.f64 	%fd1275, 0dBDA8FF8320FD8164, 0d3DE5DB65F9785EBA, %p198;
	ld.global.nc.v2.f64 	{%fd1276, %fd1277}, [%rd209];
	fma.rn.f64 	%fd1278, %fd1275, %fd1274, %fd1276;
	fma.rn.f64 	%fd1279, %fd1278, %fd1274, %fd1277;
	ld.global.nc.v2.f64 	{%fd1280, %fd1281}, [%rd209+16];
	fma.rn.f64 	%fd1282, %fd1279, %fd1274, %fd1280;
	fma.rn.f64 	%fd1283, %fd1282, %fd1274, %fd1281;
	ld.global.nc.v2.f64 	{%fd1284, %fd1285}, [%rd209+32];
	fma.rn.f64 	%fd1286, %fd1283, %fd1274, %fd1284;
	fma.rn.f64 	%fd1287, %fd1286, %fd1274, %fd1285;
	fma.rn.f64 	%fd1288, %fd1287, %fd1543, %fd1543;
	fma.rn.f64 	%fd1289, %fd1287, %fd1274, 0d3FF0000000000000;
	selp.f64 	%fd1290, %fd1289, %fd1288, %p198;
	and.b32  	%r443, %r533, 2;
	setp.eq.s32 	%p199, %r443, 0;
	mov.f64 	%fd1291, 0d0000000000000000;
	sub.f64 	%fd1292, %fd1291, %fd1290;
	selp.f64 	%fd296, %fd1290, %fd1292, %p199;
	mul.f64 	%fd1293, %fd281, 0dBFF8000000000000;
	mul.f64 	%fd1294, %fd1293, %fd289;
	fma.rn.f64 	%fd297, %fd1294, %fd296, %fd280;
	mul.f64 	%fd298, %fd6, %fd1538;
	fma.rn.f64 	%fd1295, %fd223, 0d3F847AE147AE147B, %fd1481;
	mul.f64 	%fd299, %fd1295, 0dC004000000000000;
	abs.f64 	%fd300, %fd299;
	setp.neu.f64 	%p200, %fd300, 0d7FF0000000000000;
	@%p200 bra 	$L__BB0_224;
	mov.f64 	%fd1301, 0d0000000000000000;
	mul.rn.f64 	%fd1544, %fd299, %fd1301;
	mov.b32 	%r534, 0;
	bra.uni 	$L__BB0_226;
$L__BB0_224:
	mul.f64 	%fd1296, %fd299, 0d3FE45F306DC9C883;
	cvt.rni.s32.f64 	%r534, %fd1296;
	cvt.rn.f64.s32 	%fd1297, %r534;
	fma.rn.f64 	%fd1298, %fd1297, 0dBFF921FB54442D18, %fd299;
	fma.rn.f64 	%fd1299, %fd1297, 0dBC91A62633145C00, %fd1298;
	fma.rn.f64 	%fd1544, %fd1297, 0dB97B839A252049C0, %fd1299;
	setp.ltu.f64 	%p201, %fd300, 0d41E0000000000000;
	@%p201 bra 	$L__BB0_226;
	{ // callseq 34, 0
	.param .b64 param0;
	st.param.f64 	[param0], %fd299;
	.param .align 16 .b8 retval0[16];
	call.uni (retval0), 
	__internal_trig_reduction_slowpathd, 
	(
	param0
	);
	ld.param.f64 	%fd1544, [retval0];
	ld.param.b32 	%r534, [retval0+8];
	} // callseq 34
$L__BB0_226:
	shl.b32 	%r446, %r534, 6;
	cvt.u64.u32 	%rd210, %r446;
	and.b64  	%rd211, %rd210, 64;
	mov.u64 	%rd212, __cudart_sin_cos_coeffs;
	add.s64 	%rd213, %rd212, %rd211;
	mul.rn.f64 	%fd1302, %fd1544, %fd1544;
	and.b32  	%r447, %r534, 1;
	setp.eq.b32 	%p203, %r447, 1;
	selp.f64 	%fd1303, 0dBDA8FF8320FD8164, 0d3DE5DB65F9785EBA, %p203;
	ld.global.nc.v2.f64 	{%fd1304, %fd1305}, [%rd213];
	fma.rn.f64 	%fd1306, %fd1303, %fd1302, %fd1304;
	fma.rn.f64 	%fd1307, %fd1306, %fd1302, %fd1305;
	ld.global.nc.v2.f64 	{%fd1308, %fd1309}, [%rd213+16];
	fma.rn.f64 	%fd1310, %fd1307, %fd1302, %fd1308;
	fma.rn.f64 	%fd1311, %fd1310, %fd1302, %fd1309;
	ld.global.nc.v2.f64 	{%fd1312, %fd1313}, [%rd213+32];
	fma.rn.f64 	%fd1314, %fd1311, %fd1302, %fd1312;
	fma.rn.f64 	%fd1315, %fd1314, %fd1302, %fd1313;
	fma.rn.f64 	%fd1316, %fd1315, %fd1544, %fd1544;
	fma.rn.f64 	%fd1317, %fd1315, %fd1302, 0d3FF0000000000000;
	selp.f64 	%fd1318, %fd1317, %fd1316, %p203;
	and.b32  	%r448, %r534, 2;
	setp.eq.s32 	%p204, %r448, 0;
	mov.f64 	%fd1319, 0d0000000000000000;
	sub.f64 	%fd1320, %fd1319, %fd1318;
	selp.f64 	%fd1321, %fd1318, %fd1320, %p204;
	mul.f64 	%fd1322, %fd298, 0dBFF8000000000000;
	mul.f64 	%fd1323, %fd1322, %fd1321;
	fma.rn.f64 	%fd305, %fd296, %fd1323, %fd297;
	@%p184 bra 	$L__BB0_228;
	mov.f64 	%fd1329, 0d0000000000000000;
	mul.rn.f64 	%fd1546, %fd267, %fd1329;
	mov.b32 	%r536, 1;
	bra.uni 	$L__BB0_231;
$L__BB0_228:
	mul.f64 	%fd1324, %fd267, 0d3FE45F306DC9C883;
	cvt.rni.s32.f64 	%r535, %fd1324;
	cvt.rn.f64.s32 	%fd1325, %r535;
	fma.rn.f64 	%fd1326, %fd1325, 0dBFF921FB54442D18, %fd267;
	fma.rn.f64 	%fd1327, %fd1325, 0dBC91A62633145C00, %fd1326;
	fma.rn.f64 	%fd1546, %fd1325, 0dB97B839A252049C0, %fd1327;
	setp.ltu.f64 	%p205, %fd268, 0d41E0000000000000;
	@%p205 bra 	$L__BB0_230;
	{ // callseq 35, 0
	.param .b64 param0;
	st.param.f64 	[param0], %fd267;
	.param .align 16 .b8 retval0[16];
	call.uni (retval0), 
	__internal_trig_reduction_slowpathd, 
	(
	param0
	);
	ld.param.f64 	%fd1546, [retval0];
	ld.param.b32 	%r535, [retval0+8];
	} // callseq 35
$L__BB0_230:
	add.s32 	%r536, %r535, 1;
$L__BB0_231:
	shl.b32 	%r451, %r536, 6;
	cvt.u64.u32 	%rd214, %r451;
	and.b64  	%rd215, %rd214, 64;
	mov.u64 	%rd216, __cudart_sin_cos_coeffs;
	add.s64 	%rd217, %rd216, %rd215;
	mul.rn.f64 	%fd1330, %fd1546, %fd1546;
	and.b32  	%r452, %r536, 1;
	setp.eq.b32 	%p207, %r452, 1;
	selp.f64 	%fd1331, 0dBDA8FF8320FD8164, 0d3DE5DB65F9785EBA, %p207;
	ld.global.nc.v2.f64 	{%fd1332, %fd1333}, [%rd217];
	fma.rn.f64 	%fd1334, %fd1331, %fd1330, %fd1332;
	fma.rn.f64 	%fd1335, %fd1334, %fd1330, %fd1333;
	ld.global.nc.v2.f64 	{%fd1336, %fd1337}, [%rd217+16];
	fma.rn.f64 	%fd1338, %fd1335, %fd1330, %fd1336;
	fma.rn.f64 	%fd1339, %fd1338, %fd1330, %fd1337;
	ld.global.nc.v2.f64 	{%fd1340, %fd1341}, [%rd217+32];
	fma.rn.f64 	%fd1342, %fd1339, %fd1330, %fd1340;
	fma.rn.f64 	%fd1343, %fd1342, %fd1330, %fd1341;
	fma.rn.f64 	%fd1344, %fd1343, %fd1546, %fd1546;
	fma.rn.f64 	%fd1345, %fd1343, %fd1330, 0d3FF0000000000000;
	selp.f64 	%fd1346, %fd1345, %fd1344, %p207;
	and.b32  	%r453, %r536, 2;
	setp.eq.s32 	%p208, %r453, 0;
	mov.f64 	%fd1347, 0d0000000000000000;
	sub.f64 	%fd1348, %fd1347, %fd1346;
	selp.f64 	%fd1349, %fd1346, %fd1348, %p208;
	mul.f64 	%fd1350, %fd257, 0d4018000000000000;
	mul.f64 	%fd311, %fd1350, %fd1349;
	@%p188 bra 	$L__BB0_233;
	mov.f64 	%fd1356, 0d0000000000000000;
	mul.rn.f64 	%fd1548, %fd274, %fd1356;
	mov.b32 	%r538, 1;
	bra.uni 	$L__BB0_236;
$L__BB0_233:
	mul.f64 	%fd1351, %fd274, 0d3FE45F306DC9C883;
	cvt.rni.s32.f64 	%r537, %fd1351;
	cvt.rn.f64.s32 	%fd1352, %r537;
	fma.rn.f64 	%fd1353, %fd1352, 0dBFF921FB54442D18, %fd274;
	fma.rn.f64 	%fd1354, %fd1352, 0dBC91A62633145C00, %fd1353;
	fma.rn.f64 	%fd1548, %fd1352, 0dB97B839A252049C0, %fd1354;
	setp.ltu.f64 	%p209, %fd275, 0d41E0000000000000;
	@%p209 bra 	$L__BB0_235;
	{ // callseq 36, 0
	.param .b64 param0;
	st.param.f64 	[param0], %fd274;
	.param .align 16 .b8 retval0[16];
	call.uni (retval0), 
	__internal_trig_reduction_slowpathd, 
	(
	param0
	);
	ld.param.f64 	%fd1548, [retval0];
	ld.param.b32 	%r537, [retval0+8];
	} // callseq 36
$L__BB0_235:
	add.s32 	%r538, %r537, 1;
$L__BB0_236:
	shl.b32 	%r456, %r538, 6;
	cvt.u64.u32 	%rd218, %r456;
	and.b64  	%rd219, %rd218, 64;
	mov.u64 	%rd220, __cudart_sin_cos_coeffs;
	add.s64 	%rd221, %rd220, %rd219;
	mul.rn.f64 	%fd1357, %fd1548, %fd1548;
	and.b32  	%r457, %r538, 1;
	setp.eq.b32 	%p211, %r457, 1;
	selp.f64 	%fd1358, 0dBDA8FF8320FD8164, 0d3DE5DB65F9785EBA, %p211;
	ld.global.nc.v2.f64 	{%fd1359, %fd1360}, [%rd221];
	fma.rn.f64 	%fd1361, %fd1358, %fd1357, %fd1359;
	fma.rn.f64 	%fd1362, %fd1361, %fd1357, %fd1360;
	ld.global.nc.v2.f64 	{%fd1363, %fd1364}, [%rd221+16];
	fma.rn.f64 	%fd1365, %fd1362, %fd1357, %fd1363;
	fma.rn.f64 	%fd1366, %fd1365, %fd1357, %fd1364;
	ld.global.nc.v2.f64 	{%fd1367, %fd1368}, [%rd221+32];
	fma.rn.f64 	%fd1369, %fd1366, %fd1357, %fd1367;
	fma.rn.f64 	%fd1370, %fd1369, %fd1357, %fd1368;
	fma.rn.f64 	%fd1371, %fd1370, %fd1548, %fd1548;
	fma.rn.f64 	%fd1372, %fd1370, %fd1357, 0d3FF0000000000000;
	selp.f64 	%fd1373, %fd1372, %fd1371, %p211;
	and.b32  	%r458, %r538, 2;
	setp.eq.s32 	%p212, %r458, 0;
	mov.f64 	%fd1374, 0d0000000000000000;
	sub.f64 	%fd1375, %fd1374, %fd1373;
	selp.f64 	%fd1376, %fd1373, %fd1375, %p212;
	mul.f64 	%fd317, %fd311, %fd1376;
	@%p192 bra 	$L__BB0_238;
	mov.f64 	%fd1382, 0d0000000000000000;
	mul.rn.f64 	%fd1549, %fd282, %fd1382;
	mov.b32 	%r539, 0;
	bra.uni 	$L__BB0_240;
$L__BB0_238:
	mul.f64 	%fd1377, %fd282, 0d3FE45F306DC9C883;
	cvt.rni.s32.f64 	%r539, %fd1377;
	cvt.rn.f64.s32 	%fd1378, %r539;
	fma.rn.f64 	%fd1379, %fd1378, 0dBFF921FB54442D18, %fd282;
	fma.rn.f64 	%fd1380, %fd1378, 0dBC91A62633145C00, %fd1379;
	fma.rn.f64 	%fd1549, %fd1378, 0dB97B839A252049C0, %fd1380;
	setp.ltu.f64 	%p213, %fd283, 0d41E0000000000000;
	@%p213 bra 	$L__BB0_240;
	{ // callseq 37, 0
	.param .b64 param0;
	st.param.f64 	[param0], %fd282;
	.param .align 16 .b8 retval0[16];
	call.uni (retval0), 
	__internal_trig_reduction_slowpathd, 
	(
	param0
	);
	ld.param.f64 	%fd1549, [retval0];
	ld.param.b32 	%r539, [retval0+8];
	} // callseq 37
$L__BB0_240:
	shl.b32 	%r461, %r539, 6;
	cvt.u64.u32 	%rd222, %r461;
	and.b64  	%rd223, %rd222, 64;
	mov.u64 	%rd224, __cudart_sin_cos_coeffs;
	add.s64 	%rd225, %rd224, %rd223;
	mul.rn.f64 	%fd1383, %fd1549, %fd1549;
	and.b32  	%r462, %r539, 1;
	setp.eq.b32 	%p215, %r462, 1;
	selp.f64 	%fd1384, 0dBDA8FF8320FD8164, 0d3DE5DB65F9785EBA, %p215;
	ld.global.nc.v2.f64 	{%fd1385, %fd1386}, [%rd225];
	fma.rn.f64 	%fd1387, %fd1384, %fd1383, %fd1385;
	fma.rn.f64 	%fd1388, %fd1387, %fd1383, %fd1386;
	ld.global.nc.v2.f64 	{%fd1389, %fd1390}, [%rd225+16];
	fma.rn.f64 	%fd1391, %fd1388, %fd1383, %fd1389;
	fma.rn.f64 	%fd1392, %fd1391, %fd1383, %fd1390;
	ld.global.nc.v2.f64 	{%fd1393, %fd1394}, [%rd225+32];
	fma.rn.f64 	%fd1395, %fd1392, %fd1383, %fd1393;
	fma.rn.f64 	%fd1396, %fd1395, %fd1383, %fd1394;
	fma.rn.f64 	%fd1397, %fd1396, %fd1549, %fd1549;
	fma.rn.f64 	%fd1398, %fd1396, %fd1383, 0d3FF0000000000000;
	selp.f64 	%fd1399, %fd1398, %fd1397, %p215;
	and.b32  	%r463, %r539, 2;
	setp.eq.s32 	%p216, %r463, 0;
	mov.f64 	%fd1400, 0d0000000000000000;
	sub.f64 	%fd1401, %fd1400, %fd1399;
	selp.f64 	%fd1402, %fd1399, %fd1401, %p216;
	mul.f64 	%fd1403, %fd281, 0d400C000000000000;
	mul.f64 	%fd322, %fd1403, %fd1402;
	@%p196 bra 	$L__BB0_242;
	mov.f64 	%fd1409, 0d0000000000000000;
	mul.rn.f64 	%fd1551, %fd290, %fd1409;
	mov.b32 	%r541, 1;
	bra.uni 	$L__BB0_245;
$L__BB0_242:
	mul.f64 	%fd1404, %fd290, 0d3FE45F306DC9C883;
	cvt.rni.s32.f64 	%r540, %fd1404;
	cvt.rn.f64.s32 	%fd1405, %r540;
	fma.rn.f64 	%fd1406, %fd1405, 0dBFF921FB54442D18, %fd290;
	fma.rn.f64 	%fd1407, %fd1405, 0dBC91A62633145C00, %fd1406;
	fma.rn.f64 	%fd1551, %fd1405, 0dB97B839A252049C0, %fd1407;
	setp.ltu.f64 	%p217, %fd291, 0d41E0000000000000;
	@%p217 bra 	$L__BB0_244;
	{ // callseq 38, 0
	.param .b64 param0;
	st.param.f64 	[param0], %fd290;
	.param .align 16 .b8 retval0[16];
	call.uni (retval0), 
	__internal_trig_reduction_slowpathd, 
	(
	param0
	);
	ld.param.f64 	%fd1551, [retval0];
	ld.param.b32 	%r540, [retval0+8];
	} // callseq 38
$L__BB0_244:
	add.s32 	%r541, %r540, 1;
$L__BB0_245:
	shl.b32 	%r466, %r541, 6;
	cvt.u64.u32 	%rd226, %r466;
	and.b64  	%rd227, %rd226, 64;
	mov.u64 	%rd228, __cudart_sin_cos_coeffs;
	add.s64 	%rd229, %rd228, %rd227;
	mul.rn.f64 	%fd1410, %fd1551, %fd1551;
	and.b32  	%r467, %r541, 1;
	setp.eq.b32 	%p219, %r467, 1;
	selp.f64 	%fd1411, 0dBDA8FF8320FD8164, 0d3DE5DB65F9785EBA, %p219;
	ld.global.nc.v2.f64 	{%fd1412, %fd1413}, [%rd229];
	fma.rn.f64 	%fd1414, %fd1411, %fd1410, %fd1412;
	fma.rn.f64 	%fd1415, %fd1414, %fd1410, %fd1413;
	ld.global.nc.v2.f64 	{%fd1416, %fd1417}, [%rd229+16];
	fma.rn.f64 	%fd1418, %fd1415, %fd1410, %fd1416;
	fma.rn.f64 	%fd1419, %fd1418, %fd1410, %fd1417;
	ld.global.nc.v2.f64 	{%fd1420, %fd1421}, [%rd229+32];
	fma.rn.f64 	%fd1422, %fd1419, %fd1410, %fd1420;
	fma.rn.f64 	%fd1423, %fd1422, %fd1410, %fd1421;
	fma.rn.f64 	%fd1424, %fd1423, %fd1551, %fd1551;
	fma.rn.f64 	%fd1425, %fd1423, %fd1410, 0d3FF0000000000000;
	selp.f64 	%fd1426, %fd1425, %fd1424, %p219;
	and.b32  	%r468, %r541, 2;
	setp.eq.s32 	%p220, %r468, 0;
	mov.f64 	%fd1427, 0d0000000000000000;
	sub.f64 	%fd1428, %fd1427, %fd1426;
	selp.f64 	%fd328, %fd1426, %fd1428, %p220;
	fma.rn.f64 	%fd329, %fd322, %fd328, %fd317;
	@%p200 bra 	$L__BB0_247;
	mov.f64 	%fd1434, 0d0000000000000000;
	mul.rn.f64 	%fd1553, %fd299, %fd1434;
	mov.b32 	%r543, 1;
	bra.uni 	$L__BB0_250;
$L__BB0_247:
	mul.f64 	%fd1429, %fd299, 0d3FE45F306DC9C883;
	cvt.rni.s32.f64 	%r542, %fd1429;
	cvt.rn.f64.s32 	%fd1430, %r542;
	fma.rn.f64 	%fd1431, %fd1430, 0dBFF921FB54442D18, %fd299;
	fma.rn.f64 	%fd1432, %fd1430, 0dBC91A62633145C00, %fd1431;
	fma.rn.f64 	%fd1553, %fd1430, 0dB97B839A252049C0, %fd1432;
	setp.ltu.f64 	%p221, %fd300, 0d41E0000000000000;
	@%p221 bra 	$L__BB0_249;
	{ // callseq 39, 0
	.param .b64 param0;
	st.param.f64 	[param0], %fd299;
	.param .align 16 .b8 retval0[16];
	call.uni (retval0), 
	__internal_trig_reduction_slowpathd, 
	(
	param0
	);
	ld.param.f64 	%fd1553, [retval0];
	ld.param.b32 	%r542, [retval0+8];
	} // callseq 39
$L__BB0_249:
	add.s32 	%r543, %r542, 1;
$L__BB0_250:
	ld.param.u64 	%rd247, [_Z19solve_system_kernelPdS_S_S_ddd_param_3];
	shl.b32 	%r471, %r543, 6;
	cvt.u64.u32 	%rd230, %r471;
	and.b64  	%rd231, %rd230, 64;
	add.s64 	%rd233, %rd228, %rd231;
	mul.rn.f64 	%fd1435, %fd1553, %fd1553;
	and.b32  	%r472, %r543, 1;
	setp.eq.b32 	%p222, %r472, 1;
	selp.f64 	%fd1436, 0dBDA8FF8320FD8164, 0d3DE5DB65F9785EBA, %p222;
	ld.global.nc.v2.f64 	{%fd1437, %fd1438}, [%rd233];
	fma.rn.f64 	%fd1439, %fd1436, %fd1435, %fd1437;
	fma.rn.f64 	%fd1440, %fd1439, %fd1435, %fd1438;
	ld.global.nc.v2.f64 	{%fd1441, %fd1442}, [%rd233+16];
	fma.rn.f64 	%fd1443, %fd1440, %fd1435, %fd1441;
	fma.rn.f64 	%fd1444, %fd1443, %fd1435, %fd1442;
	ld.global.nc.v2.f64 	{%fd1445, %fd1446}, [%rd233+32];
	fma.rn.f64 	%fd1447, %fd1444, %fd1435, %fd1445;
	fma.rn.f64 	%fd1448, %fd1447, %fd1435, %fd1446;
	fma.rn.f64 	%fd1449, %fd1448, %fd1553, %fd1553;
	fma.rn.f64 	%fd1450, %fd1448, %fd1435, 0d3FF0000000000000;
	selp.f64 	%fd1451, %fd1450, %fd1449, %p222;
	and.b32  	%r473, %r543, 2;
	setp.eq.s32 	%p223, %r473, 0;
	mov.f64 	%fd1452, 0d0000000000000000;
	sub.f64 	%fd1453, %fd1452, %fd1451;
	selp.f64 	%fd1454, %fd1451, %fd1453, %p223;
	mul.f64 	%fd1455, %fd298, 0dC004000000000000;
	mul.f64 	%fd1456, %fd1455, %fd1454;
	fma.rn.f64 	%fd1457, %fd328, %fd1456, %fd329;
	fma.rn.f64 	%fd1458, %fd142, 0d4000000000000000, %fd58;
	fma.rn.f64 	%fd1459, %fd223, 0d4000000000000000, %fd1458;
	add.f64 	%fd1460, %fd1459, %fd305;
	fma.rn.f64 	%fd1481, %fd1460, 0d3F5B4E81B4E81B4F, %fd1481;
	fma.rn.f64 	%fd1461, %fd173, 0d4000000000000000, %fd88;
	fma.rn.f64 	%fd1462, %fd253, 0d4000000000000000, %fd1461;
	add.f64 	%fd1463, %fd1462, %fd1457;
	fma.rn.f64 	%fd1480, %fd1463, 0d3F5B4E81B4E81B4F, %fd1480;
	sub.f64 	%fd337, %fd1481, %fd1;
	sub.f64 	%fd338, %fd1480, %fd2;
	mul.f64 	%fd1464, %fd338, %fd338;
	fma.rn.f64 	%fd339, %fd337, %fd337, %fd1464;
	cvta.to.global.u64 	%rd234, %rd247;
	mul.wide.u32 	%rd235, %r475, 8;
	add.s64 	%rd236, %rd234, %rd235;
	atom.global.add.f64 	%fd1465, [%rd236], %fd339;
	add.s32 	%r475, %r475, 1;
	setp.ne.s32 	%p224, %r475, 100001;
	@%p224 bra 	$L__BB0_2;
	ld.param.u64 	%rd246, [_Z19solve_system_kernelPdS_S_S_ddd_param_2];
	ld.param.u64 	%rd245, [_Z19solve_system_kernelPdS_S_S_ddd_param_1];
	ld.param.u64 	%rd244, [_Z19solve_system_kernelPdS_S_S_ddd_param_0];
	sqrt.rn.f64 	%fd1466, %fd339;
	add.s32 	%r474, %r3, %r1;
	cvta.to.global.u64 	%rd237, %rd244;
	mul.wide.s32 	%rd238, %r474, 8;
	add.s64 	%rd239, %rd237, %rd238;
	st.global.f64 	[%rd239], %fd1466;
	cvta.to.global.u64 	%rd240, %rd245;
	add.s64 	%rd241, %rd240, %rd238;
	st.global.f64 	[%rd241], %fd337;
	cvta.to.global.u64 	%rd242, %rd246;
	add.s64 	%rd243, %rd242, %rd238;
	st.global.f64 	[%rd243], %fd338;
$L__BB0_252:
	ret;

}
.func  (.param .align 16 .b8 func_retval0[16]) __internal_trig_reduction_slowpathd(
	.param .b64 __internal_trig_reduction_slowpathd_param_0
)
{
	.local .align 8 .b8 	__local_depot1[40];
	.reg .b64 	%SP;
	.reg .b64 	%SPL;
	.reg .pred 	%p<10>;
	.reg .b32 	%r<47>;
	.reg .b64 	%rd<74>;
	.reg .b64 	%fd<5>;

	mov.u64 	%SPL, __local_depot1;
	ld.param.f64 	%fd4, [__internal_trig_reduction_slowpathd_param_0];
	add.u64 	%rd1, %SPL, 0;
	{
	.reg .b32 %temp; 
	mov.b64 	{%temp, %r1}, %fd4;
	}
	shr.u32 	%r2, %r1, 20;
	and.b32  	%r3, %r2, 2047;
	setp.eq.s32 	%p1, %r3, 2047;
	mov.b32 	%r46, 0;
	@%p1 bra 	$L__BB1_9;
	add.s32 	%r20, %r3, -1024;
	mov.b64 	%rd20, %fd4;
	shl.b64 	%rd2, %rd20, 11;
	shr.u32 	%r4, %r20, 6;
	sub.s32 	%r45, 15, %r4;
	sub.s32 	%r21, 19, %r4;
	setp.lt.u32 	%p2, %r20, 128;
	selp.b32 	%r6, 18, %r21, %p2;
	setp.ge.s32 	%p3, %r45, %r6;
	mov.b64 	%rd70, 0;
	@%p3 bra 	$L__BB1_4;
	add.s32 	%r23, %r6, %r4;
	neg.s32 	%r43, %r23;
	or.b64  	%rd3, %rd2, -9223372036854775808;
	mov.b64 	%rd70, 0;
	mov.b32 	%r42, 0;
	mov.u64 	%rd25, __cudart_i2opi_d;
	mov.u32 	%r44, %r45;
$L__BB1_3:
	.pragma "nounroll";
	mul.wide.s32 	%rd22, %r42, 8;
	add.s64 	%rd23, %rd1, %rd22;
	mul.wide.s32 	%rd24, %r44, 8;
	add.s64 	%rd26, %rd25, %rd24;
	ld.global.nc.u64 	%rd27, [%rd26];
	{
	.reg .u32 %r0, %r1, %r2, %r3, %alo, %ahi, %blo, %bhi, %clo, %chi;
	mov.b64 	{%alo,%ahi}, %rd27;
	mov.b64 	{%blo,%bhi}, %rd3;
	mov.b64 	{%clo,%chi}, %rd70;
	mad.lo.cc.u32 	%r0, %alo, %blo, %clo;
	madc.hi.cc.u32 	%r1, %alo, %blo, %chi;
	madc.hi.u32 	%r2, %alo, %bhi, 0;
	mad.lo.cc.u32 	%r1, %alo, %bhi, %r1;
	madc.hi.cc.u32 	%r2, %ahi, %blo, %r2;
	madc.hi.u32 	%r3, %ahi, %bhi, 0;
	mad.lo.cc.u32 	%r1, %ahi, %blo, %r1;
	madc.lo.cc.u32 	%r2, %ahi, %bhi, %r2;
	addc.u32 	%r3, %r3, 0;
	mov.b64 	%rd28, {%r0,%r1};
	mov.b64 	%rd70, {%r2,%r3};
	}
	st.local.u64 	[%rd23], %rd28;
	add.s32 	%r44, %r44, 1;
	add.s32 	%r43, %r43, 1;
	add.s32 	%r42, %r42, 1;
	setp.ne.s32 	%p4, %r43, -15;
	mov.u32 	%r45, %r6;
	@%p4 bra 	$L__BB1_3;
$L__BB1_4:
	cvt.s64.s32 	%rd29, %r45;
	cvt.u64.u32 	%rd30, %r4;
	add.s64 	%rd31, %rd30, %rd29;
	shl.b64 	%rd32, %rd31, 3;
	add.s64 	%rd33, %rd1, %rd32;
	st.local.u64 	[%rd33+-120], %rd70;
	and.b32  	%r15, %r2, 63;
	ld.local.u64 	%rd72, [%rd1+16];
	ld.local.u64 	%rd71, [%rd1+24];
	setp.eq.s32 	%p5, %r15, 0;
	@%p5 bra 	$L__BB1_6;
	shl.b64 	%rd34, %rd71, %r15;
	shr.u64 	%rd35, %rd72, 1;
	xor.b32  	%r24, %r15, 63;
	shr.u64 	%rd36, %rd35, %r24;
	or.b64  	%rd71, %rd34, %rd36;
	ld.local.u64 	%rd37, [%rd1+8];
	shl.b64 	%rd38, %rd72, %r15;
	shr.u64 	%rd39, %rd37, 1;
	shr.u64 	%rd40, %rd39, %r24;
	or.b64  	%rd72, %rd38, %rd40;
$L__BB1_6:
	and.b32  	%r25, %r1, -2147483648;
	shr.u64 	%rd41, %rd71, 62;
	cvt.u32.u64 	%r26, %rd41;
	mov.b64 	{%r27, %r28}, %rd71;
	mov.b64 	{%r29, %r30}, %rd72;
	shf.l.wrap.b32 	%r31, %r30, %r27, 2;
	shf.l.wrap.b32 	%r32, %r27, %r28, 2;
	mov.b64 	%rd42, {%r31, %r32};
	shl.b64 	%rd43, %rd72, 2;
	shr.u64 	%rd44, %rd42, 63;
	cvt.u32.u64 	%r33, %rd44;
	add.s32 	%r34, %r33, %r26;
	setp.eq.s32 	%p6, %r25, 0;
	neg.s32 	%r35, %r34;
	selp.b32 	%r46, %r34, %r35, %p6;
	setp.gt.s64 	%p7, %rd42, -1;
	mov.b64 	%rd45, 0;
	{
	.reg .u32 %r0, %r1, %r2, %r3, %a0, %a1, %a2, %a3, %b0, %b1, %b2, %b3;
	mov.b64 	{%a0,%a1}, %rd45;
	mov.b64 	{%a2,%a3}, %rd45;
	mov.b64 	{%b0,%b1}, %rd43;
	mov.b64 	{%b2,%b3}, %rd42;
	sub.cc.u32 	%r0, %a0, %b0;
	subc.cc.u32 	%r1, %a1, %b1;
	subc.cc.u32 	%r2, %a2, %b2;
	subc.u32 	%r3, %a3, %b3;
	mov.b64 	%rd46, {%r0,%r1};
	mov.b64 	%rd47, {%r2,%r3};
	}
	xor.b32  	%r36, %r25, -2147483648;
	selp.b64 	%rd73, %rd42, %rd47, %p7;
	selp.b64 	%rd14, %rd43, %rd46, %p7;
	selp.b32 	%r17, %r25, %r36, %p7;
	clz.b64 	%r37, %rd73;
	cvt.u64.u32 	%rd15, %r37;
	setp.eq.s32 	%p8, %r37, 0;
	@%p8 bra 	$L__BB1_8;
	cvt.u32.u64 	%r38, %rd15;
	and.b32  	%r39, %r38, 63;
	shl.b64 	%rd48, %rd73, %r39;
	shr.u64 	%rd49, %rd14, 1;
	not.b32 	%r40, %r38;
	and.b32  	%r41, %r40, 63;
	shr.u64 	%rd50, %rd49, %r41;
	or.b64  	%rd73, %rd48, %rd50;
$L__BB1_8:
	mov.b64 	%rd51, -3958705157555305931;
	{
	.reg .u32 %r0, %r1, %r2, %r3, %alo, %ahi, %blo, %bhi;
	mov.b64 	{%alo,%ahi}, %rd73;
	mov.b64 	{%blo,%bhi}, %rd51;
	mul.lo.u32 	%r0, %alo, %blo;
	mul.hi.u32 	%r1, %alo, %blo;
	mad.lo.cc.u32 	%r1, %alo, %bhi, %r1;
	madc.hi.u32 	%r2, %alo, %bhi, 0;
	mad.lo.cc.u32 	%r1, %ahi, %blo, %r1;
	madc.hi.cc.u32 	%r2, %ahi, %blo, %r2;
	madc.hi.u32 	%r3, %ahi, %bhi, 0;
	mad.lo.cc.u32 	%r2, %ahi, %bhi, %r2;
	addc.u32 	%r3, %r3, 0;
	mov.b64 	%rd52, {%r0,%r1};
	mov.b64 	%rd53, {%r2,%r3};
	}
	setp.gt.s64 	%p9, %rd53, 0;
	{
	.reg .u32 %r0, %r1, %r2, %r3, %a0, %a1, %a2, %a3, %b0, %b1, %b2, %b3;
	mov.b64 	{%a0,%a1}, %rd52;
	mov.b64 	{%a2,%a3}, %rd53;
	mov.b64 	{%b0,%b1}, %rd52;
	mov.b64 	{%b2,%b3}, %rd53;
	add.cc.u32 	%r0, %a0, %b0;
	addc.cc.u32 	%r1, %a1, %b1;
	addc.cc.u32 	%r2, %a2, %b2;
	addc.u32 	%r3, %a3, %b3;
	mov.b64 	%rd54, {%r0,%r1};
	mov.b64 	%rd55, {%r2,%r3};
	}
	selp.b64 	%rd56, %rd55, %rd53, %p9;
	selp.s64 	%rd57, -1, 0, %p9;
	sub.s64 	%rd58, %rd57, %rd15;
	cvt.u64.u32 	%rd59, %r17;
	shl.b64 	%rd60, %rd59, 32;
	add.s64 	%rd61, %rd56, 1;
	shr.u64 	%rd62, %rd61, 10;
	add.s64 	%rd63, %rd62, 1;
	shr.u64 	%rd64, %rd63, 1;
	shl.b64 	%rd65, %rd58, 52;
	add.s64 	%rd66, %rd65, %rd64;
	add.s64 	%rd67, %rd66, 4602678819172646912;
	or.b64  	%rd68, %rd67, %rd60;
	mov.b64 	%fd4, %rd68;
$L__BB1_9:
	st.param.f64 	[func_retval0], %fd4;
	st.param.b32 	[func_retval0+8], %r46;
	ret;

}


// ===== COMPILED SASS (sm_100) =====

	.target	sm_100

	.elftype	@"ET_EXEC"


//--------------------- .note.nv.tkinfo           --------------------------
	.section	.note.nv.tkinfo,"",@"SHT_NOTE"
	.sectionflags	@"SHF_NOTE_NV_TKINFO"
	.tkinfo
        /*0018*/ 	.word	0x00000002
        /*0030*/ 	.string	""
        /*0030*/ 	.string	"ptxas"
        /*0030*/ 	.string	"Cuda compilation tools, release 13.0, V13.0.88"
        /*0030*/ 	.string	"Build cuda_13.0.r13.0/compiler.36424714_0"
        /*0030*/ 	.string	"-arch sm_100 -m 64 "



//--------------------- .note.nv.cuinfo           --------------------------
	.section	.note.nv.cuinfo,"",@"SHT_NOTE"
	.sectionflags	@"SHF_NOTE_NV_CUINFO"
        /*0018*/ 	.short	0x0002
        /*001a*/ 	.short	0x0064
        /*001c*/ 	.short	0x0082
	.zero		2


//--------------------- .nv.info                  --------------------------
	.section	.nv.info,"",@"SHT_CUDA_INFO"
	.align	4


	//----- nvinfo : EIATTR_REGCOUNT
	.align		4
        /*0000*/ 	.byte	0x04, 0x2f
        /*0002*/ 	.short	(.L_3 - .L_2)
	.align		4
.L_2:
        /*0004*/ 	.word	index@(_Z19solve_system_kernelPdS_S_S_ddd)
        /*0008*/ 	.word	0x00000046


	//----- nvinfo : EIATTR_FRAME_SIZE
	.align		4
.L_3:
        /*000c*/ 	.byte	0x04, 0x11
        /*000e*/ 	.short	(.L_5 - .L_4)
	.align		4
.L_4:
        /*0010*/ 	.word	index@($_Z19solve_system_kernelPdS_S_S_ddd$__internal_trig_reduction_slowpathd)
        /*0014*/ 	.word	0x00000028


	//----- nvinfo : EIATTR_FRAME_SIZE
	.align		4
.L_5:
        /*0018*/ 	.byte	0x04, 0x11
        /*001a*/ 	.short	(.L_7 - .L_6)
	.align		4
.L_6:
        /*001c*/ 	.word	index@($__internal_1_$__cuda_sm20_dsqrt_rn_f64_mediumpath_v1)
        /*0020*/ 	.word	0x00000028


	//----- nvinfo : EIATTR_FRAME_SIZE
	.align		4
.L_7:
        /*0024*/ 	.byte	0x04, 0x11
        /*0026*/ 	.short	(.L_9 - .L_8)
	.align		4
.L_8:
        /*0028*/ 	.word	index@($__internal_0_$__cuda_sm20_div_rn_f64_full)
        /*002c*/ 	.word	0x00000028


	//----- nvinfo : EIATTR_FRAME_SIZE
	.align		4
.L_9:
        /*0030*/ 	.byte	0x04, 0x11
        /*0032*/ 	.short	(.L_11 - .L_10)
	.align		4
.L_10:
        /*0034*/ 	.word	index@(_Z19solve_system_kernelPdS_S_S_ddd)
        /*0038*/ 	.word	0x00000028


	//----- nvinfo : EIATTR_MIN_STACK_SIZE
	.align		4
.L_11:
        /*003c*/ 	.byte	0x04, 0x12
        /*003e*/ 	.short	(.L_13 - .L_12)
	.align		4
.L_12:
        /*0040*/ 	.word	index@(_Z19solve_system_kernelPdS_S_S_ddd)
        /*0044*/ 	.word	0x00000028
.L_13:


//--------------------- .nv.compat                --------------------------
	.section	.nv.compat,"",@"SHT_CUDA_COMPAT_INFO"
	.align	4
        /*0000*/ 	.byte	0x02, 0x09, 0x00, 0x00, 0x02, 0x02, 0x01, 0x00, 0x02, 0x05, 0x05, 0x00, 0x03, 0x07, 0x01, 0x01
        /*0010*/ 	.byte	0x02, 0x03, 0x00, 0x00, 0x02, 0x06, 0x01, 0x00, 0x04, 0x0b, 0x08, 0x00, 0x01, 0x00, 0x00, 0x00
        /*0020*/ 	.byte	0x00, 0x00, 0x00, 0x00


//--------------------- .nv.info._Z19solve_system_kernelPdS_S_S_ddd --------------------------
	.section	.nv.info._Z19solve_system_kernelPdS_S_S_ddd,"",@"SHT_CUDA_INFO"
	.sectionflags	@""
	.align	4


	//----- nvinfo : EIATTR_CUDA_API_VERSION
	.align		4
        /*0000*/ 	.byte	0x04, 0x37
        /*0002*/ 	.short	(.L_15 - .L_14)
.L_14:
        /*0004*/ 	.word	0x00000082


	//----- nvinfo : EIATTR_KPARAM_INFO
	.align		4
.L_15:
        /*0008*/ 	.byte	0x04, 0x17
        /*000a*/ 	.short	(.L_17 - .L_16)
.L_16:
        /*000c*/ 	.word	0x00000000
        /*0010*/ 	.short	0x0006
        /*0012*/ 	.short	0x0030
        /*0014*/ 	.byte	0x00, 0xf0, 0x21, 0x00


	//----- nvinfo : EIATTR_KPARAM_INFO
	.align		4
.L_17:
        /*0018*/ 	.byte	0x04, 0x17
        /*001a*/ 	.short	(.L_19 - .L_18)
.L_18:
        /*001c*/ 	.word	0x00000000
        /*0020*/ 	.short	0x0005
        /*0022*/ 	.short	0x0028
        /*0024*/ 	.byte	0x00, 0xf0, 0x21, 0x00


	//----- nvinfo : EIATTR_KPARAM_INFO
	.align		4
.L_19:
        /*0028*/ 	.byte	0x04, 0x17
        /*002a*/ 	.short	(.L_21 - .L_20)
.L_20:
        /*002c*/ 	.word	0x00000000
        /*0030*/ 	.short	0x0004
        /*0032*/ 	.short	0x0020
        /*0034*/ 	.byte	0x00, 0xf0, 0x21, 0x00


	//----- nvinfo : EIATTR_KPARAM_INFO
	.align		4
.L_21:
        /*0038*/ 	.byte	0x04, 0x17
        /*003a*/ 	.short	(.L_23 - .L_22)
.L_22:
        /*003c*/ 	.word	0x00000000
        /*0040*/ 	.short	0x0003
        /*0042*/ 	.short	0x0018
        /*0044*/ 	.byte	0x00, 0xf5, 0x21, 0x00


	//----- nvinfo : EIATTR_KPARAM_INFO
	.align		4
.L_23:
        /*0048*/ 	.byte	0x04, 0x17
        /*004a*/ 	.short	(.L_25 - .L_24)
.L_24:
        /*004c*/ 	.word	0x00000000
        /*0050*/ 	.short	0x0002
        /*0052*/ 	.short	0x0010
        /*0054*/ 	.byte	0x00, 0xf5, 0x21, 0x00


	//----- nvinfo : EIATTR_KPARAM_INFO
	.align		4
.L_25:
        /*0058*/ 	.byte	0x04, 0x17
        /*005a*/ 	.short	(.L_27 - .L_26)
.L_26:
        /*005c*/ 	.word	0x00000000
        /*0060*/ 	.short	0x0001
        /*0062*/ 	.short	0x0008
        /*0064*/ 	.byte	0x00, 0xf5, 0x21, 0x00


	//----- nvinfo : EIATTR_KPARAM_INFO
	.align		4
.L_27:
        /*0068*/ 	.byte	0x04, 0x17
        /*006a*/ 	.short	(.L_29 - .L_28)
.L_28:
        /*006c*/ 	.word	0x00000000
        /*0070*/ 	.short	0x0000
        /*0072*/ 	.short	0x0000
        /*0074*/ 	.byte	0x00, 0xf5, 0x21, 0x00


	//----- nvinfo : EIATTR_SPARSE_MMA_MASK
	.align		4
.L_29:
        /*0078*/ 	.byte	0x03, 0x50
        /*007a*/ 	.short	0x0000


	//----- nvinfo : EIATTR_MAXREG_COUNT
	.align		4
        /*007c*/ 	.byte	0x03, 0x1b
        /*007e*/ 	.short	0x00ff


	//----- nvinfo : EIATTR_MERCURY_ISA_VERSION
	.align		4
        /*0080*/ 	.byte	0x03, 0x5f
        /*0082*/ 	.short	0x0101


	//----- nvinfo : EIATTR_VRC_CTA_INIT_COUNT
	.align		4
        /*0084*/ 	.byte	0x02, 0x4a
	.zero		1
	.zero		1


	//----- nvinfo : EIATTR_EXIT_INSTR_OFFSETS
	.align		4
        /*0088*/ 	.byte	0x04, 0x1c
        /*008a*/ 	.short	(.L_31 - .L_30)


	//   ....[0]....
.L_30:
        /*008c*/ 	.word	0x000000e0


	//   ....[1]....
        /*0090*/ 	.word	0x0000c3e0


	//----- nvinfo : EIATTR_CRS_STACK_SIZE
	.align		4
.L_31:
        /*0094*/ 	.byte	0x04, 0x1e
        /*0096*/ 	.short	(.L_33 - .L_32)
.L_32:
        /*0098*/ 	.word	0x00000000


	//----- nvinfo : EIATTR_CBANK_PARAM_SIZE
	.align		4
.L_33:
        /*009c*/ 	.byte	0x03, 0x19
        /*009e*/ 	.short	0x0038


	//----- nvinfo : EIATTR_PARAM_CBANK
	.align		4
        /*00a0*/ 	.byte	0x04, 0x0a
        /*00a2*/ 	.short	(.L_35 - .L_34)
	.align		4
.L_34:
        /*00a4*/ 	.word	index@(.nv.constant0._Z19solve_system_kernelPdS_S_S_ddd)
        /*00a8*/ 	.short	0x0380
        /*00aa*/ 	.short	0x0038


	//----- nvinfo : EIATTR_SW_WAR
	.align		4
.L_35:
        /*00ac*/ 	.byte	0x04, 0x36
        /*00ae*/ 	.short	(.L_37 - .L_36)
.L_36:
        /*00b0*/ 	.word	0x00000008
.L_37:


//--------------------- .nv.callgraph             --------------------------
	.section	.nv.callgraph,"",@"SHT_CUDA_CALLGRAPH"
	.align	4
	.sectionentsize	8
	.align		4
        /*0000*/ 	.word	0x00000000
	.align		4
        /*0004*/ 	.word	0xffffffff
	.align		4
        /*0008*/ 	.word	0x00000000
	.align		4
        /*000c*/ 	.word	0xfffffffe
	.align		4
        /*0010*/ 	.word	0x00000000
	.align		4
        /*0014*/ 	.word	0xfffffffd
	.align		4
        /*0018*/ 	.word	0x00000000
	.align		4
        /*001c*/ 	.word	0xfffffffc


//--------------------- .nv.constant4             --------------------------
	.section	.nv.constant4,"a",@progbits
	.align	8
	.align		8
.nv.constant4:
        /*0000*/ 	.dword	__cudart_i2opi_d
	.align		8
        /*0008*/ 	.dword	__cudart_sin_cos_coeffs


//--------------------- .text._Z19solve_system_kernelPdS_S_S_ddd --------------------------
	.section	.text._Z19solve_system_kernelPdS_S_S_ddd,"ax",@progbits
	.align	128
        .global         _Z19solve_system_kernelPdS_S_S_ddd
        .type           _Z19solve_system_kernelPdS_S_S_ddd,@function
        .size           _Z19solve_system_kernelPdS_S_S_ddd,(.L_x_171 - _Z19solve_system_kernelPdS_S_S_ddd)
        .other          _Z19solve_system_kernelPdS_S_S_ddd,@"STO_CUDA_ENTRY STV_DEFAULT"
_Z19solve_system_kernelPdS_S_S_ddd:
.text._Z19solve_system_kernelPdS_S_S_ddd:
[----:B------:R-:W0:Y:S01]  /*0000*/  LDC R1, c[0x0][0x37c] ;  /* 0x0000df00ff017b82 */ /* 0x000e220000000800 */
[----:B------:R-:W1:Y:S07]  /*0010*/  S2R R5, SR_TID.Y ;  /* 0x0000000000057919 */ /* 0x000e6e0000002200 */
[----:B------:R-:W2:Y:S01]  /*0020*/  LDC R3, c[0x0][0x360] ;  /* 0x0000d800ff037b82 */ /* 0x000ea20000000800 */
[----:B0-----:R-:W-:Y:S01]  /*0030*/  VIADD R1, R1, 0xffffffd8 ;  /* 0xffffffd801017836 */ /* 0x001fe20000000000 */
[----:B------:R-:W2:Y:S06]  /*0040*/  S2R R0, SR_TID.X ;  /* 0x0000000000007919 */ /* 0x000eac0000002100 */
[----:B------:R-:W1:Y:S08]  /*0050*/  S2UR UR5, SR_CTAID.Y ;  /* 0x00000000000579c3 */ /* 0x000e700000002600 */
[----:B------:R-:W1:Y:S01]  /*0060*/  LDC R2, c[0x0][0x364] ;  /* 0x0000d900ff027b82 */ /* 0x000e620000000800 */
[----:B------:R-:W0:Y:S07]  /*0070*/  LDCU UR6, c[0x0][0x370] ;  /* 0x00006e00ff0677ac */ /* 0x000e2e0008000800 */
[----:B------:R-:W2:Y:S01]  /*0080*/  S2UR UR4, SR_CTAID.X ;  /* 0x00000000000479c3 */ /* 0x000ea20000002500 */
[----:B-1----:R-:W-:-:S05]  /*0090*/  IMAD R2, R2, UR5, R5 ;  /* 0x0000000502027c24 */ /* 0x002fca000f8e0205 */
[----:B------:R-:W-:Y:S01]  /*00a0*/  ISETP.GT.U32.AND P0, PT, R2, 0x1ff, PT ;  /* 0x000001ff0200780c */ /* 0x000fe20003f04070 */
[C---:B--2---:R-:W-:Y:S02]  /*00b0*/  IMAD R0, R3.reuse, UR4, R0 ;  /* 0x0000000403007c24 */ /* 0x044fe4000f8e0200 */
[----:B0-----:R-:W-:-:S03]  /*00c0*/  IMAD R3, R3, UR6, RZ ;  /* 0x0000000603037c24 */ /* 0x001fc6000f8e02ff */
[----:B------:R-:W-:-:S13]  /*00d0*/  ISETP.GT.OR P0, PT, R0, 0x1ff, P0 ;  /* 0x000001ff0000780c */ /* 0x000fda0000704670 */
[----:B------:R-:W-:Y:S05]  /*00e0*/  @P0 EXIT ;  /* 0x000000000000094d */ /* 0x000fea0003800000 */
[----:B------:R-:W0:Y:S01]  /*00f0*/  MUFU.RCP64H R7, 511 ;  /* 0x407ff00000077908 */ /* 0x000e220000001800 */
[----:B------:R-:W-:Y:S01]  /*0100*/  IMAD.MOV.U32 R10, RZ, RZ, 0x0 ;  /* 0x00000000ff0a7424 */ /* 0x000fe200078e00ff */
[----:B------:R-:W-:Y:S01]  /*0110*/  UMOV UR4, 0xa89cee3 ;  /* 0x0a89cee300047882 */ /* 0x000fe20000000000 */
[----:B------:R-:W-:Y:S01]  /*0120*/  IMAD.MOV.U32 R11, RZ, RZ, 0x407ff000 ;  /* 0x407ff000ff0b7424 */ /* 0x000fe200078e00ff */
[----:B------:R-:W-:Y:S01]  /*0130*/  UMOV UR5, 0x40191fef ;  /* 0x40191fef00057882 */ /* 0x000fe20000000000 */
[----:B------:R-:W-:Y:S01]  /*0140*/  IMAD.MOV.U32 R6, RZ, RZ, 0x1 ;  /* 0x00000001ff067424 */ /* 0x000fe200078e00ff */
[----:B------:R-:W-:Y:S05]  /*0150*/  BSSY.RECONVERGENT B0, `(.L_x_0) ;  /* 0x0000018000007945 */ /* 0x000fea0003800200 */
[----:B0-----:R-:W-:-:S08]  /*0160*/  DFMA R4, R6, -R10, 1 ;  /* 0x3ff000000604742b */ /* 0x001fd0000000080a */
[----:B------:R-:W-:Y:S02]  /*0170*/  DFMA R8, R4, R4, R4 ;  /* 0x000000040408722b */ /* 0x000fe40000000004 */
[----:B------:R-:W0:Y:S06]  /*0180*/  I2F.F64 R4, R0 ;  /* 0x0000000000047312 */ /* 0x000e2c0000201c00 */
[----:B------:R-:W-:-:S08]  /*0190*/  DFMA R6, R6, R8, R6 ;  /* 0x000000080606722b */ /* 0x000fd00000000006 */
[----:B------:R-:W-:Y:S02]  /*01a0*/  DFMA R10, R6, -R10, 1 ;  /* 0x3ff00000060a742b */ /* 0x000fe4000000080a */
[----:B0-----:R-:W-:-:S06]  /*01b0*/  DMUL R8, R4, UR4 ;  /* 0x0000000404087c28 */ /* 0x001fcc0008000000 */
[----:B------:R-:W-:-:S04]  /*01c0*/  DFMA R6, R6, R10, R6 ;  /* 0x0000000a0606722b */ /* 0x000fc80000000006 */
[----:B------:R-:W-:-:S04]  /*01d0*/  FSETP.GEU.AND P1, PT, |R9|, 6.5827683646048100446e-37, PT ;  /* 0x036000000900780b */ /* 0x000fc80003f2e200 */
[----:B------:R-:W-:-:S08]  /*01e0*/  DMUL R4, R8, R6 ;  /* 0x0000000608047228 */ /* 0x000fd00000000000 */
[----:B------:R-:W-:-:S08]  /*01f0*/  DFMA R10, R4, -511, R8 ;  /* 0xc07ff000040a782b */ /* 0x000fd00000000008 */
[----:B------:R-:W-:Y:S01]  /*0200*/  DFMA R6, R6, R10, R4 ;  /* 0x0000000a0606722b */ /* 0x000fe20000000004 */
[----:B------:R-:W-:-:S09]  /*0210*/  IMAD R5, R2, R3, RZ ;  /* 0x0000000302057224 */ /* 0x000fd200078e02ff */
[----:B------:R-:W-:-:S05]  /*0220*/  FFMA R4, RZ, 3.9990234375, R7 ;  /* 0x407ff000ff047823 */ /* 0x000fca0000000007 */
[----:B------:R-:W-:-:S13]  /*0230*/  FSETP.GT.AND P0, PT, |R4|, 1.469367938527859385e-39, PT ;  /* 0x001000000400780b */ /* 0x000fda0003f04200 */
[----:B------:R-:W-:Y:S05]  /*0240*/  @P0 BRA P1, `(.L_x_1) ;  /* 0x0000000000200947 */ /* 0x000fea0000800000 */
[----:B------:R-:W-:Y:S01]  /*0250*/  IMAD.MOV.U32 R34, RZ, RZ, R8 ;  /* 0x000000ffff227224 */ /* 0x000fe200078e0008 */
[----:B------:R-:W-:Y:S01]  /*0260*/  MOV R4, 0x2b0 ;  /* 0x000002b000047802 */ /* 0x000fe20000000f00 */
[----:B------:R-:W-:Y:S02]  /*0270*/  IMAD.MOV.U32 R35, RZ, RZ, R9 ;  /* 0x000000ffff237224 */ /* 0x000fe400078e0009 */
[----:B------:R-:W-:Y:S02]  /*0280*/  IMAD.MOV.U32 R32, RZ, RZ, RZ ;  /* 0x000000ffff207224 */ /* 0x000fe400078e00ff */
[----:B------:R-:W-:-:S07]  /*0290*/  IMAD.MOV.U32 R33, RZ, RZ, 0x407ff000 ;  /* 0x407ff000ff217424 */ /* 0x000fce00078e00ff */
[----:B------:R-:W-:Y:S05]  /*02a0*/  CALL.REL.NOINC `($__internal_0_$__cuda_sm20_div_rn_f64_full) ;  /* 0x000000c000507944 */ /* 0x000fea0003c00000 */
[----:B------:R-:W-:Y:S02]  /*02b0*/  IMAD.MOV.U32 R6, RZ, RZ, R36 ;  /* 0x000000ffff067224 */ /* 0x000fe400078e0024 */
[----:B------:R-:W-:-:S07]  /*02c0*/  IMAD.MOV.U32 R7, RZ, RZ, R37 ;  /* 0x000000ffff077224 */ /* 0x000fce00078e0025 */
.L_x_1:
[----:B------:R-:W-:Y:S05]  /*02d0*/  BSYNC.RECONVERGENT B0 ;  /* 0x0000000000007941 */ /* 0x000fea0003800200 */
.L_x_0:
[----:B------:R-:W0:Y:S01]  /*02e0*/  MUFU.RCP64H R9, 511 ;  /* 0x407ff00000097908 */ /* 0x000e220000001800 */
[----:B------:R-:W-:Y:S01]  /*02f0*/  IMAD.MOV.U32 R10, RZ, RZ, 0x0 ;  /* 0x00000000ff0a7424 */ /* 0x000fe200078e00ff */
[----:B------:R-:W-:Y:S01]  /*0300*/  UMOV UR4, 0x2f66fdfd ;  /* 0x2f66fdfd00047882 */ /* 0x000fe20000000000 */
[----:B------:R-:W-:Y:S01]  /*0310*/  IMAD.MOV.U32 R11, RZ, RZ, 0x407ff000 ;  /* 0x407ff000ff0b7424 */ /* 0x000fe200078e00ff */
[----:B------:R-:W-:Y:S01]  /*0320*/  UMOV UR5, 0x402920f5 ;  /* 0x402920f500057882 */ /* 0x000fe20000000000 */
[----:B------:R-:W-:Y:S01]  /*0330*/  IMAD.MOV.U32 R8, RZ, RZ, 0x1 ;  /* 0x00000001ff087424 */ /* 0x000fe200078e00ff */
[----:B------:R-:W-:Y:S02]  /*0340*/  BSSY.RECONVERGENT B0, `(.L_x_2) ;  /* 0x000001a000007945 */ /* 0x000fe40003800200 */
[----:B------:R-:W1:Y:S03]  /*0350*/  I2F.F64.U32 R2, R2 ;  /* 0x0000000200027312 */ /* 0x000e660000201800 */
[----:B0-----:R-:W-:-:S08]  /*0360*/  DFMA R12, R8, -R10, 1 ;  /* 0x3ff00000080c742b */ /* 0x001fd0000000080a */
[----:B------:R-:W-:-:S08]  /*0370*/  DFMA R12, R12, R12, R12 ;  /* 0x0000000c0c0c722b */ /* 0x000fd0000000000c */
[----:B------:R-:W-:-:S08]  /*0380*/  DFMA R12, R8, R12, R8 ;  /* 0x0000000c080c722b */ /* 0x000fd00000000008 */
[----:B------:R-:W-:Y:S02]  /*0390*/  DFMA R8, R12, -R10, 1 ;  /* 0x3ff000000c08742b */ /* 0x000fe4000000080a */
[----:B-1----:R-:W-:Y:S01]  /*03a0*/  DMUL R10, R2, UR4 ;  /* 0x00000004020a7c28 */ /* 0x002fe20008000000 */
[----:B------:R-:W-:Y:S01]  /*03b0*/  UMOV UR4, 0xa89cee3 ;  /* 0x0a89cee300047882 */ /* 0x000fe20000000000 */
[----:B------:R-:W-:Y:S02]  /*03c0*/  UMOV UR5, 0x40091fef ;  /* 0x40091fef00057882 */ /* 0x000fe40000000000 */
[----:B------:R-:W-:Y:S02]  /*03d0*/  DADD R6, R6, -UR4 ;  /* 0x8000000406067e29 */ /* 0x000fe40008000000 */
[----:B------:R-:W-:-:S04]  /*03e0*/  DFMA R14, R12, R8, R12 ;  /* 0x000000080c0e722b */ /* 0x000fc8000000000c */
[----:B------:R-:W-:-:S04]  /*03f0*/  FSETP.GEU.AND P1, PT, |R11|, 6.5827683646048100446e-37, PT ;  /* 0x036000000b00780b */ /* 0x000fc80003f2e200 */
[----:B------:R-:W-:-:S08]  /*0400*/  DMUL R8, R14, R10 ;  /* 0x0000000a0e087228 */ /* 0x000fd00000000000 */
[----:B------:R-:W-:-:S08]  /*0410*/  DFMA R12, R8, -511, R10 ;  /* 0xc07ff000080c782b */ /* 0x000fd0000000000a */
[----:B------:R-:W-:-:S10]  /*0420*/  DFMA R8, R14, R12, R8 ;  /* 0x0000000c0e08722b */ /* 0x000fd40000000008 */
        /* <DEDUP_REMOVED lines=11> */
.L_x_3:
[----:B------:R-:W-:Y:S05]  /*04e0*/  BSYNC.RECONVERGENT B0 ;  /* 0x0000000000007941 */ /* 0x000fea0003800200 */
.L_x_2:
[----:B------:R-:W0:Y:S01]  /*04f0*/  LDCU UR10, c[0x0][0x3b4] ;  /* 0x00007680ff0a77ac */ /* 0x000e220008000800 */
[----:B------:R-:W1:Y:S01]  /*0500*/  LDC.64 R12, c[0x0][0x3b0] ;  /* 0x0000ec00ff0c7b82 */ /* 0x000e620000000a00 */
[----:B------:R-:W-:Y:S01]  /*0510*/  IMAD.MOV.U32 R2, RZ, RZ, 0x1 ;  /* 0x00000001ff027424 */ /* 0x000fe200078e00ff */
[----:B------:R-:W2:Y:S01]  /*0520*/  LDCU.64 UR4, c[0x0][0x3a8] ;  /* 0x00007500ff0477ac */ /* 0x000ea20008000a00 */
[----:B------:R-:W3:Y:S01]  /*0530*/  LDCU.64 UR8, c[0x0][0x3a8] ;  /* 0x00007500ff0877ac */ /* 0x000ee20008000a00 */
[----:B0-----:R-:W1:Y:S01]  /*0540*/  MUFU.RCP64H R3, UR10 ;  /* 0x0000000a00037d08 */ /* 0x001e620008001800 */
[----:B---3--:R-:W-:Y:S01]  /*0550*/  ULOP3.LUT UR7, UR9, 0x7fffffff, URZ, 0xc0, !UPT ;  /* 0x7fffffff09077892 */ /* 0x008fe2000f8ec0ff */
[----:B------:R-:W-:Y:S01]  /*0560*/  UMOV UR6, UR8 ;  /* 0x0000000800067c82 */ /* 0x000fe20008000000 */
[----:B------:R-:W-:Y:S01]  /*0570*/  UMOV UR8, 0x2f66fdfd ;  /* 0x2f66fdfd00087882 */ /* 0x000fe20000000000 */
[----:B------:R-:W-:Y:S01]  /*0580*/  IMAD.U32 R14, RZ, RZ, UR6 ;  /* 0x00000006ff0e7e24 */ /* 0x000fe2000f8e00ff */
[----:B------:R-:W-:-:S02]  /*0590*/  UISETP.GE.U32.AND UP0, UPT, UR7, 0x100000, UPT ;  /* 0x001000000700788c */ /* 0x000fc4000bf06070 */
[----:B------:R-:W-:Y:S01]  /*05a0*/  IMAD.U32 R15, RZ, RZ, UR7 ;  /* 0x00000007ff0f7e24 */ /* 0x000fe2000f8e00ff */
[----:B-1----:R-:W-:-:S05]  /*05b0*/  DFMA R10, R2, -R12, 1 ;  /* 0x3ff00000020a742b */ /* 0x002fca000000080c */
[----:B------:R-:W-:-:S03]  /*05c0*/  DMUL R14, R14, 1.80143985094819840000e+16 ;  /* 0x435000000e0e7828 */ /* 0x000fc60000000000 */
[----:B------:R-:W-:-:S08]  /*05d0*/  DFMA R10, R10, R10, R10 ;  /* 0x0000000a0a0a722b */ /* 0x000fd0000000000a */
[----:B------:R-:W-:-:S08]  /*05e0*/  DFMA R10, R2, R10, R2 ;  /* 0x0000000a020a722b */ /* 0x000fd00000000002 */
[----:B------:R-:W-:-:S08]  /*05f0*/  DFMA R2, R10, -R12, 1 ;  /* 0x3ff000000a02742b */ /* 0x000fd0000000080c */
[----:B------:R-:W-:-:S08]  /*0600*/  DFMA R2, R10, R2, R10 ;  /* 0x000000020a02722b */ /* 0x000fd0000000000a */
[----:B--2---:R-:W-:-:S08]  /*0610*/  DMUL R26, R2, UR4 ;  /* 0x00000004021a7c28 */ /* 0x004fd00008000000 */
[----:B------:R-:W-:Y:S01]  /*0620*/  DFMA R10, R26, -R12, UR4 ;  /* 0x000000041a0a7e2b */ /* 0x000fe2000800080c */
[----:B------:R-:W-:Y:S02]  /*0630*/  R2UR UR4, R14 ;  /* 0x000000000e0472ca */ /* 0x000fe400000e0000 */
[----:B------:R-:W-:-:S05]  /*0640*/  R2UR UR5, R15 ;  /* 0x000000000f0572ca */ /* 0x000fca00000e0000 */
[----:B------:R-:W-:Y:S01]  /*0650*/  DFMA R26, R2, R10, R26 ;  /* 0x0000000a021a722b */ /* 0x000fe2000000001a */
[----:B------:R-:W-:Y:S01]  /*0660*/  IMAD.U32 R3, RZ, RZ, UR9 ;  /* 0x00000009ff037e24 */ /* 0x000fe2000f8e00ff */
[----:B------:R-:W-:Y:S01]  /*0670*/  USHF.R.U32.HI UR4, URZ, 0x14, UR7 ;  /* 0x00000014ff047899 */ /* 0x000fe20008011607 */
[----:B------:R-:W-:-:S03]  /*0680*/  UMOV UR9, 0x401920f5 ;  /* 0x401920f500097882 */ /* 0x000fc60000000000 */
[----:B------:R-:W-:Y:S02]  /*0690*/  FSETP.GEU.AND P1, PT, |R3|, 6.5827683646048100446e-37, PT ;  /* 0x036000000300780b */ /* 0x000fe40003f2e200 */
[----:B------:R-:W-:Y:S01]  /*06a0*/  ULEA.HI UR5, UR5, UR4, URZ, 0xc ;  /* 0x0000000405057291 */ /* 0x000fe2000f8f60ff */
[----:B------:R-:W-:Y:S01]  /*06b0*/  DADD R8, R8, -UR8 ;  /* 0x8000000808087e29 */ /* 0x000fe20008000000 */
[----:B------:R-:W-:Y:S02]  /*06c0*/  FFMA R2, RZ, UR10, R27 ;  /* 0x0000000aff027c23 */ /* 0x000fe4000800001b */
[----:B------:R-:W-:-:S03]  /*06d0*/  UIADD3 UR5, UPT, UPT, UR5, -0x36, URZ ;  /* 0xffffffca05057890 */ /* 0x000fc6000fffe0ff */
[----:B------:R-:W-:-:S13]  /*06e0*/  FSETP.GT.AND P0, PT, |R2|, 1.469367938527859385e-39, PT ;  /* 0x001000000200780b */ /* 0x000fda0003f04200 */
[----:B------:R-:W-:Y:S05]  /*06f0*/  @P0 BRA P1, `(.L_x_4) ;  /* 0x0000000000280947 */ /* 0x000fea0000800000 */
[----:B------:R-:W0:Y:S01]  /*0700*/  LDCU.64 UR8, c[0x0][0x3a8] ;  /* 0x00007500ff0877ac */ /* 0x000e220008000a00 */
[----:B------:R-:W-:Y:S01]  /*0710*/  MOV R4, 0x780 ;  /* 0x0000078000047802 */ /* 0x000fe20000000f00 */
[----:B------:R-:W1:Y:S01]  /*0720*/  LDCU.64 UR10, c[0x0][0x3b0] ;  /* 0x00007600ff0a77ac */ /* 0x000e620008000a00 */
[----:B0-----:R-:W-:Y:S02]  /*0730*/  IMAD.U32 R34, RZ, RZ, UR8 ;  /* 0x00000008ff227e24 */ /* 0x001fe4000f8e00ff */
[----:B------:R-:W-:Y:S02]  /*0740*/  IMAD.U32 R35, RZ, RZ, UR9 ;  /* 0x00000009ff237e24 */ /* 0x000fe4000f8e00ff */
[----:B-1----:R-:W-:Y:S02]  /*0750*/  IMAD.U32 R32, RZ, RZ, UR10 ;  /* 0x0000000aff207e24 */ /* 0x002fe4000f8e00ff */
[----:B------:R-:W-:-:S07]  /*0760*/  IMAD.U32 R33, RZ, RZ, UR11 ;  /* 0x0000000bff217e24 */ /* 0x000fce000f8e00ff */
[----:B------:R-:W-:Y:S05]  /*0770*/  CALL.REL.NOINC `($__internal_0_$__cuda_sm20_div_rn_f64_full) ;  /* 0x000000bc001c7944 */ /* 0x000fea0003c00000 */
[----:B------:R-:W-:Y:S02]  /*0780*/  IMAD.MOV.U32 R26, RZ, RZ, R36 ;  /* 0x000000ffff1a7224 */ /* 0x000fe400078e0024 */
[----:B------:R-:W-:-:S07]  /*0790*/  IMAD.MOV.U32 R27, RZ, RZ, R37 ;  /* 0x000000ffff1b7224 */ /* 0x000fce00078e0025 */
.L_x_4:
[----:B------:R-:W0:Y:S01]  /*07a0*/  MUFU.RCP64H R3, 3 ;  /* 0x4008000000037908 */ /* 0x000e220000001800 */
[----:B------:R-:W-:Y:S01]  /*07b0*/  IMAD.MOV.U32 R12, RZ, RZ, 0x0 ;  /* 0x00000000ff0c7424 */ /* 0x000fe200078e00ff */
[----:B------:R-:W1:Y:S01]  /*07c0*/  LDC.64 R14, c[0x0][0x3a0] ;  /* 0x0000e800ff0e7b82 */ /* 0x000e620000000a00 */
[----:B------:R-:W-:Y:S02]  /*07d0*/  IMAD.MOV.U32 R13, RZ, RZ, 0x40080000 ;  /* 0x40080000ff0d7424 */ /* 0x000fe400078e00ff */
[----:B------:R-:W-:-:S05]  /*07e0*/  IMAD.MOV.U32 R2, RZ, RZ, 0x1 ;  /* 0x00000001ff027424 */ /* 0x000fca00078e00ff */
[----:B------:R-:W2:Y:S01]  /*07f0*/  LDC R16, c[0x0][0x3a4] ;  /* 0x0000e900ff107b82 */ /* 0x000ea20000000800 */
[----:B0-----:R-:W-:-:S08]  /*0800*/  DFMA R10, R2, -R12, 1 ;  /* 0x3ff00000020a742b */ /* 0x001fd0000000080c */
[----:B------:R-:W-:-:S08]  /*0810*/  DFMA R10, R10, R10, R10 ;  /* 0x0000000a0a0a722b */ /* 0x000fd0000000000a */
[----:B------:R-:W-:Y:S01]  /*0820*/  DFMA R10, R2, R10, R2 ;  /* 0x0000000a020a722b */ /* 0x000fe20000000002 */
[----:B--2---:R-:W-:-:S07]  /*0830*/  FSETP.GEU.AND P1, PT, |R16|, 6.5827683646048100446e-37, PT ;  /* 0x036000001000780b */ /* 0x004fce0003f2e200 */
[----:B------:R-:W-:-:S08]  /*0840*/  DFMA R2, R10, -R12, 1 ;  /* 0x3ff000000a02742b */ /* 0x000fd0000000080c */
[----:B------:R-:W-:-:S08]  /*0850*/  DFMA R2, R10, R2, R10 ;  /* 0x000000020a02722b */ /* 0x000fd0000000000a */
[----:B-1----:R-:W-:-:S08]  /*0860*/  DMUL R10, R2, R14 ;  /* 0x0000000e020a7228 */ /* 0x002fd00000000000 */
[----:B------:R-:W-:-:S08]  /*0870*/  DFMA R12, R10, -3, R14 ;  /* 0xc00800000a0c782b */ /* 0x000fd0000000000e */
[----:B------:R-:W-:-:S10]  /*0880*/  DFMA R2, R2, R12, R10 ;  /* 0x0000000c0202722b */ /* 0x000fd4000000000a */
[----:B------:R-:W-:-:S05]  /*0890*/  FFMA R4, RZ, 2.125, R3 ;  /* 0x40080000ff047823 */ /* 0x000fca0000000003 */
[----:B------:R-:W-:-:S13]  /*08a0*/  FSETP.GT.AND P0, PT, |R4|, 1.469367938527859385e-39, PT ;  /* 0x001000000400780b */ /* 0x000fda0003f04200 */
[----:B------:R-:W-:Y:S05]  /*08b0*/  @P0 BRA P1, `(.L_x_5) ;  /* 0x0000000000240947 */ /* 0x000fea0000800000 */
[----:B------:R-:W0:Y:S01]  /*08c0*/  LDCU.64 UR8, c[0x0][0x3a0] ;  /* 0x00007400ff0877ac */ /* 0x000e220008000a00 */
[----:B------:R-:W-:Y:S01]  /*08d0*/  IMAD.MOV.U32 R32, RZ, RZ, RZ ;  /* 0x000000ffff207224 */ /* 0x000fe200078e00ff */
[----:B------:R-:W-:Y:S01]  /*08e0*/  MOV R4, 0x930 ;  /* 0x0000093000047802 */ /* 0x000fe20000000f00 */
[----:B------:R-:W-:Y:S02]  /*08f0*/  IMAD.MOV.U32 R33, RZ, RZ, 0x40080000 ;  /* 0x40080000ff217424 */ /* 0x000fe400078e00ff */
[----:B0-----:R-:W-:Y:S02]  /*0900*/  IMAD.U32 R34, RZ, RZ, UR8 ;  /* 0x00000008ff227e24 */ /* 0x001fe4000f8e00ff */
[----:B------:R-:W-:-:S07]  /*0910*/  IMAD.U32 R35, RZ, RZ, UR9 ;  /* 0x00000009ff237e24 */ /* 0x000fce000f8e00ff */
[----:B------:R-:W-:Y:S05]  /*0920*/  CALL.REL.NOINC `($__internal_0_$__cuda_sm20_div_rn_f64_full) ;  /* 0x000000b800b07944 */ /* 0x000fea0003c00000 */
[----:B------:R-:W-:Y:S02]  /*0930*/  IMAD.MOV.U32 R2, RZ, RZ, R36 ;  /* 0x000000ffff027224 */ /* 0x000fe400078e0024 */
[----:B------:R-:W-:-:S07]  /*0940*/  IMAD.MOV.U32 R3, RZ, RZ, R37 ;  /* 0x000000ffff037224 */ /* 0x000fce00078e0025 */
.L_x_5:
[----:B------:R-:W-:Y:S01]  /*0950*/  IMAD.MOV.U32 R10, RZ, RZ, R8 ;  /* 0x000000ffff0a7224 */ /* 0x000fe200078e0008 */
[----:B------:R-:W-:Y:S01]  /*0960*/  USEL UR5, UR5, UR4, !UP0 ;  /* 0x0000000405057287 */ /* 0x000fe2000c000000 */
[----:B------:R-:W-:Y:S01]  /*0970*/  IMAD.MOV.U32 R11, RZ, RZ, R9 ;  /* 0x000000ffff0b7224 */ /* 0x000fe200078e0009 */
[----:B------:R-:W0:Y:S01]  /*0980*/  LDCU.64 UR10, c[0x0][0x358] ;  /* 0x00006b00ff0a77ac */ /* 0x000e220008000a00 */
[----:B------:R-:W-:Y:S02]  /*0990*/  IMAD.MOV.U32 R12, RZ, RZ, R6 ;  /* 0x000000ffff0c7224 */ /* 0x000fe400078e0006 */
[----:B------:R-:W-:Y:S01]  /*09a0*/  IMAD.MOV.U32 R13, RZ, RZ, R7 ;  /* 0x000000ffff0d7224 */ /* 0x000fe200078e0007 */
[----:B------:R-:W-:-:S06]  /*09b0*/  UMOV UR4, URZ ;  /* 0x000000ff00047c82 */ /* 0x000fcc0008000000 */
.L_x_149:
[----:B------:R-:W1:Y:S01]  /*09c0*/  LDCU.64 UR12, c[0x0][0x3a8] ;  /* 0x00007500ff0c77ac */ /* 0x000e620008000a00 */
[----:B------:R-:W2:Y:S01]  /*09d0*/  LDC.64 R20, c[0x0][0x3a8] ;  /* 0x0000ea00ff147b82 */ /* 0x000ea20000000a00 */
[----:B------:R-:W-:Y:S01]  /*09e0*/  IMAD.MOV.U32 R16, RZ, RZ, 0x1 ;  /* 0x00000001ff107424 */ /* 0x000fe200078e00ff */
[----:B------:R-:W3:Y:S01]  /*09f0*/  I2F.F64.U32 R14, UR4 ;  /* 0x00000004000e7d12 */ /* 0x000ee20008201800 */
[----:B------:R-:W-:Y:S01]  /*0a00*/  UMOV UR8, 0x47ae147b ;  /* 0x47ae147b00087882 */ /* 0x000fe20000000000 */
[----:B------:R-:W-:Y:S01]  /*0a10*/  UMOV UR9, 0x3f847ae1 ;  /* 0x3f847ae100097882 */ /* 0x000fe20000000000 */
[----:B------:R-:W4:Y:S01]  /*0a20*/  LDCU.64 UR14, c[0x0][0x3b0] ;  /* 0x00007600ff0e77ac */ /* 0x000f220008000a00 */
[----:B------:R-:W-:-:S06]  /*0a30*/  UISETP.GE.U32.AND UP0, UPT, UR7, 0x100000, UPT ;  /* 0x001000000700788c */ /* 0x000fcc000bf06070 */
[----:B------:R-:W-:Y:S01]  /*0a40*/  PLOP3.LUT P2, PT, PT, PT, UP0, 0x80, 0x8 ;  /* 0x000000000008781c */ /* 0x000fe20003f4f008 */
[----:B-1----:R-:W2:Y:S02]  /*0a50*/  MUFU.RCP64H R17, UR13 ;  /* 0x0000000d00117d08 */ /* 0x002ea40008001800 */
[----:B--2---:R-:W-:-:S08]  /*0a60*/  DFMA R18, R16, -R20, 1 ;  /* 0x3ff000001012742b */ /* 0x004fd00000000814 */
[----:B------:R-:W-:-:S08]  /*0a70*/  DFMA R18, R18, R18, R18 ;  /* 0x000000121212722b */ /* 0x000fd00000000012 */
[----:B------:R-:W-:Y:S02]  /*0a80*/  DFMA R18, R16, R18, R16 ;  /* 0x000000121012722b */ /* 0x000fe40000000010 */
[----:B---3--:R-:W-:-:S06]  /*0a90*/  DMUL R16, R14, UR8 ;  /* 0x000000080e107c28 */ /* 0x008fcc0008000000 */
[----:B------:R-:W-:-:S04]  /*0aa0*/  DFMA R14, R18, -R20, 1 ;  /* 0x3ff00000120e742b */ /* 0x000fc80000000814 */
[----:B------:R-:W-:Y:S02]  /*0ab0*/  R2UR UR8, R16 ;  /* 0x00000000100872ca */ /* 0x000fe400000e0000 */
[----:B------:R-:W-:Y:S02]  /*0ac0*/  R2UR UR9, R17 ;  /* 0x00000000110972ca */ /* 0x000fe400000e0000 */
[----:B------:R-:W-:-:S11]  /*0ad0*/  DFMA R14, R18, R14, R18 ;  /* 0x0000000e120e722b */ /* 0x000fd60000000012 */
[----:B------:R-:W-:-:S08]  /*0ae0*/  DMUL R16, R14, UR8 ;  /* 0x000000080e107c28 */ /* 0x000fd00008000000 */
[----:B------:R-:W-:Y:S01]  /*0af0*/  DFMA R18, R16, -R20, UR8 ;  /* 0x0000000810127e2b */ /* 0x000fe20008000814 */
[----:B------:R-:W-:Y:S02]  /*0b00*/  IMAD.U32 R20, RZ, RZ, UR6 ;  /* 0x00000006ff147e24 */ /* 0x000fe4000f8e00ff */
[----:B------:R-:W-:-:S05]  /*0b10*/  IMAD.U32 R21, RZ, RZ, UR7 ;  /* 0x00000007ff157e24 */ /* 0x000fca000f8e00ff */
[----:B------:R-:W-:Y:S02]  /*0b20*/  DFMA R16, R14, R18, R16 ;  /* 0x000000120e10722b */ /* 0x000fe40000000010 */
[----:B------:R-:W-:Y:S01]  /*0b30*/  DMUL R18, R20, 1.80143985094819840000e+16 ;  /* 0x4350000014127828 */ /* 0x000fe20000000000 */
[----:B------:R-:W-:Y:S02]  /*0b40*/  IMAD.MOV.U32 R14, RZ, RZ, -0x17d9296b ;  /* 0xe826d695ff0e7424 */ /* 0x000fe400078e00ff */
[----:B------:R-:W-:Y:S02]  /*0b50*/  IMAD.U32 R20, RZ, RZ, UR9 ;  /* 0x00000009ff147e24 */ /* 0x000fe4000f8e00ff */
[----:B------:R-:W-:-:S03]  /*0b60*/  IMAD.MOV.U32 R15, RZ, RZ, 0x3e112e0b ;  /* 0x3e112e0bff0f7424 */ /* 0x000fc600078e00ff */
[----:B------:R-:W-:Y:S01]  /*0b70*/  FFMA R4, RZ, UR13, R17 ;  /* 0x0000000dff047c23 */ /* 0x000fe20008000011 */
[----:B------:R-:W-:Y:S02]  /*0b80*/  FSETP.GEU.AND P3, PT, |R20|, 6.5827683646048100446e-37, PT ;  /* 0x036000001400780b */ /* 0x000fe40003f6e200 */
[----:B------:R-:W-:Y:S01]  /*0b90*/  FSEL R19, R19, UR7, !P2 ;  /* 0x0000000713137c08 */ /* 0x000fe2000d000000 */
[----:B----4-:R-:W-:Y:S01]  /*0ba0*/  DSETP.LEU.AND P1, PT, R14, |UR14|, PT ;  /* 0x4000000e0e007e2a */ /* 0x010fe2000bf2b000 */
[----:B------:R-:W-:Y:S02]  /*0bb0*/  FSETP.GT.AND P0, PT, |R4|, 1.469367938527859385e-39, PT ;  /* 0x001000000400780b */ /* 0x000fe40003f04200 */
[----:B------:R-:W-:Y:S02]  /*0bc0*/  LOP3.LUT R19, R19, 0xfffff, RZ, 0xc0, !PT ;  /* 0x000fffff13137812 */ /* 0x000fe400078ec0ff */
[----:B------:R-:W-:Y:S02]  /*0bd0*/  FSEL R18, R18, UR12, !P2 ;  /* 0x0000000c12127c08 */ /* 0x000fe4000d000000 */
[----:B------:R-:W-:-:S07]  /*0be0*/  LOP3.LUT R19, R19, 0x100000, RZ, 0xfc, !PT ;  /* 0x0010000013137812 */ /* 0x000fce00078efcff */
[----:B------:R-:W-:Y:S05]  /*0bf0*/  @P0 BRA P3, `(.L_x_6) ;  /* 0x0000000000340947 */ /* 0x000fea0001800000 */
[----:B------:R-:W1:Y:S01]  /*0c00*/  LDCU.64 UR12, c[0x0][0x3a8] ;  /* 0x00007500ff0c77ac */ /* 0x000e620008000a00 */
[----:B------:R-:W-:Y:S01]  /*0c10*/  IMAD.U32 R14, RZ, RZ, UR8 ;  /* 0x00000008ff0e7e24 */ /* 0x000fe2000f8e00ff */
[----:B------:R-:W-:Y:S01]  /*0c20*/  MOV R4, 0xcb0 ;  /* 0x00000cb000047802 */ /* 0x000fe20000000f00 */
[----:B------:R-:W-:Y:S02]  /*0c30*/  IMAD.U32 R17, RZ, RZ, UR9 ;  /* 0x00000009ff117e24 */ /* 0x000fe4000f8e00ff */
[----:B------:R-:W-:Y:S02]  /*0c40*/  IMAD.U32 R15, RZ, RZ, UR9 ;  /* 0x00000009ff0f7e24 */ /* 0x000fe4000f8e00ff */
[----:B------:R-:W-:Y:S02]  /*0c50*/  IMAD.U32 R16, RZ, RZ, UR8 ;  /* 0x00000008ff107e24 */ /* 0x000fe4000f8e00ff */
[----:B------:R-:W-:Y:S02]  /*0c60*/  IMAD.MOV.U32 R34, RZ, RZ, R14 ;  /* 0x000000ffff227224 */ /* 0x000fe400078e000e */
[----:B------:R-:W-:-:S02]  /*0c70*/  IMAD.MOV.U32 R35, RZ, RZ, R17 ;  /* 0x000000ffff237224 */ /* 0x000fc400078e0011 */
[----:B-1----:R-:W-:Y:S02]  /*0c80*/  IMAD.U32 R32, RZ, RZ, UR12 ;  /* 0x0000000cff207e24 */ /* 0x002fe4000f8e00ff */
[----:B------:R-:W-:-:S07]  /*0c90*/  IMAD.U32 R33, RZ, RZ, UR13 ;  /* 0x0000000dff217e24 */ /* 0x000fce000f8e00ff */
[----:B0-----:R-:W-:Y:S05]  /*0ca0*/  CALL.REL.NOINC `($__internal_0_$__cuda_sm20_div_rn_f64_full) ;  /* 0x000000b400d07944 */ /* 0x001fea0003c00000 */
[----:B------:R-:W-:Y:S02]  /*0cb0*/  IMAD.MOV.U32 R16, RZ, RZ, R36 ;  /* 0x000000ffff107224 */ /* 0x000fe400078e0024 */
[----:B------:R-:W-:-:S07]  /*0cc0*/  IMAD.MOV.U32 R17, RZ, RZ, R37 ;  /* 0x000000ffff117224 */ /* 0x000fce00078e0025 */
.L_x_6:
[----:B------:R-:W1:Y:S01]  /*0cd0*/  FRND.F64.FLOOR R44, R16 ;  /* 0x00000010002c7313 */ /* 0x000e620000305800 */
[----:B------:R-:W-:Y:S02]  /*0ce0*/  IMAD.MOV.U32 R14, RZ, RZ, 0x0 ;  /* 0x00000000ff0e7424 */ /* 0x000fe400078e00ff */
[----:B------:R-:W-:Y:S01]  /*0cf0*/  IMAD.MOV.U32 R15, RZ, RZ, 0x3ff00000 ;  /* 0x3ff00000ff0f7424 */ /* 0x000fe200078e00ff */
[----:B-1----:R-:W-:Y:S01]  /*0d00*/  DADD R44, -R44, R16 ;  /* 0x000000002c2c7229 */ /* 0x002fe20000000110 */
[----:B------:R-:W-:Y:S10]  /*0d10*/  @!P1 BRA `(.L_x_7) ;  /* 0x00000004001c9947 */ /* 0x000ff40003800000 */
[----:B------:R-:W-:Y:S02]  /*0d20*/  ULOP3.LUT UR12, UR9, 0x7fffffff, URZ, 0xc0, !UPT ;  /* 0x7fffffff090c7892 */ /* 0x000fe4000f8ec0ff */
[----:B------:R-:W-:Y:S02]  /*0d30*/  IMAD.U32 R15, RZ, RZ, UR9 ;  /* 0x00000009ff0f7e24 */ /* 0x000fe4000f8e00ff */
[----:B------:R-:W-:Y:S01]  /*0d40*/  IMAD.U32 R14, RZ, RZ, UR8 ;  /* 0x00000008ff0e7e24 */ /* 0x000fe2000f8e00ff */
[----:B------:R-:W-:Y:S02]  /*0d50*/  UISETP.LT.U32.AND UP0, UPT, UR7, UR12, UPT ;  /* 0x0000000c0700728c */ /* 0x000fe4000bf01070 */
[----:B------:R-:W-:Y:S02]  /*0d60*/  IMAD.U32 R15, RZ, RZ, UR12 ;  /* 0x0000000cff0f7e24 */ /* 0x000fe4000f8e00ff */
[----:B------:R-:W-:-:S04]  /*0d70*/  USEL UR13, UR7, UR12, !UP0 ;  /* 0x0000000c070d7287 */ /* 0x000fc8000c000000 */
[----:B------:R-:W-:-:S09]  /*0d80*/  UISETP.GE.U32.AND UP0, UPT, UR13, 0x7ff00000, UPT ;  /* 0x7ff000000d00788c */ /* 0x000fd2000bf06070 */
[----:B------:R-:W-:Y:S05]  /*0d90*/  BRA.U !UP0, `(.L_x_8) ;  /* 0x00000001082c7547 */ /* 0x000fea000b800000 */
[----:B------:R-:W-:Y:S02]  /*0da0*/  IMAD.U32 R16, RZ, RZ, UR6 ;  /* 0x00000006ff107e24 */ /* 0x000fe4000f8e00ff */
[----:B------:R-:W-:Y:S02]  /*0db0*/  IMAD.U32 R17, RZ, RZ, UR7 ;  /* 0x00000007ff117e24 */ /* 0x000fe4000f8e00ff */
[----:B------:R-:W-:-:S04]  /*0dc0*/  IMAD.U32 R4, RZ, RZ, UR9 ;  /* 0x00000009ff047e24 */ /* 0x000fc8000f8e00ff */
[----:B------:R-:W-:-:S06]  /*0dd0*/  DSETP.NAN.AND P0, PT, R16, UR6, PT ;  /* 0x0000000610007e2a */ /* 0x000fcc000bf08000 */
[----:B------:R-:W-:-:S14]  /*0de0*/  DSETP.NUM.AND P0, PT, R14, R14, !P0 ;  /* 0x0000000e0e00722a */ /* 0x000fdc0004707000 */
[----:B------:R-:W1:Y:S01]  /*0df0*/  @!P0 LDC.64 R16, c[0x0][0x3a8] ;  /* 0x0000ea00ff108b82 */ /* 0x000e620000000a00 */
[----:B------:R-:W-:Y:S02]  /*0e00*/  @P0 DSETP.NEU.AND P1, PT, R14, +INF , PT ;  /* 0x7ff000000e00042a */ /* 0x000fe40003f2d000 */
[----:B-1----:R-:W-:-:S06]  /*0e10*/  @!P0 DADD R16, R16, UR8 ;  /* 0x0000000810108e29 */ /* 0x002fcc0008000000 */
[----:B------:R-:W-:Y:S02]  /*0e20*/  @P0 FSEL R17, R4, -QNAN , P1 ;  /* 0xfff8000004110808 */ /* 0x000fe40000800000 */
[----:B------:R-:W-:Y:S01]  /*0e30*/  @P0 FSEL R16, RZ, UR8, !P1 ;  /* 0x00000008ff100c08 */ /* 0x000fe2000c800000 */
[----:B------:R-:W-:Y:S06]  /*0e40*/  BRA `(.L_x_9) ;  /* 0x0000000000c47947 */ /* 0x000fec0003800000 */
.L_x_8:
[----:B------:R-:W-:Y:S01]  /*0e50*/  DSETP.NEU.AND P0, PT, RZ, UR6, PT ;  /* 0x00000006ff007e2a */ /* 0x000fe2000bf0d000 */
[----:B------:R-:W-:Y:S02]  /*0e60*/  IMAD.MOV.U32 R16, RZ, RZ, 0x0 ;  /* 0x00000000ff107424 */ /* 0x000fe400078e00ff */
[----:B------:R-:W-:-:S11]  /*0e70*/  IMAD.MOV.U32 R17, RZ, RZ, -0x80000 ;  /* 0xfff80000ff117424 */ /* 0x000fd600078e00ff */
[----:B------:R-:W-:Y:S05]  /*0e80*/  @!P0 BRA `(.L_x_9) ;  /* 0x0000000000b48947 */ /* 0x000fea0003800000 */
[----:B------:R-:W-:Y:S01]  /*0e90*/  DSETP.GE.AND P0, PT, R14, UR6, PT ;  /* 0x000000060e007e2a */ /* 0x000fe2000bf06000 */
[----:B------:R-:W-:Y:S02]  /*0ea0*/  IMAD.U32 R16, RZ, RZ, UR8 ;  /* 0x00000008ff107e24 */ /* 0x000fe4000f8e00ff */
[----:B------:R-:W-:-:S11]  /*0eb0*/  IMAD.U32 R17, RZ, RZ, UR9 ;  /* 0x00000009ff117e24 */ /* 0x000fd6000f8e00ff */
[----:B------:R-:W-:Y:S05]  /*0ec0*/  @!P0 BRA `(.L_x_9) ;  /* 0x0000000000a48947 */ /* 0x000fea0003800000 */
[----:B------:R-:W-:Y:S02]  /*0ed0*/  ISETP.GT.U32.AND P0, PT, R15, 0xfffff, PT ;  /* 0x000fffff0f00780c */ /* 0x000fe40003f04070 */
[----:B------:R-:W-:-:S11]  /*0ee0*/  SHF.R.U32.HI R17, RZ, 0x14, R15 ;  /* 0x00000014ff117819 */ /* 0x000fd6000001160f */
[----:B------:R-:W-:-:S10]  /*0ef0*/  @!P0 DMUL R14, R14, 1.80143985094819840000e+16 ;  /* 0x435000000e0e8828 */ /* 0x000fd40000000000 */
[C---:B------:R-:W-:Y:S01]  /*0f00*/  @!P0 LEA.HI R4, R15.reuse, R17, RZ, 0xc ;  /* 0x000000110f048211 */ /* 0x040fe200078f60ff */
[----:B------:R-:W-:Y:S01]  /*0f10*/  IMAD.MOV.U32 R21, RZ, RZ, R14 ;  /* 0x000000ffff157224 */ /* 0x000fe200078e000e */
[----:B------:R-:W-:-:S03]  /*0f20*/  LOP3.LUT R15, R15, 0xfffff, RZ, 0xc0, !PT ;  /* 0x000fffff0f0f7812 */ /* 0x000fc600078ec0ff */
[----:B------:R-:W-:Y:S01]  /*0f30*/  @!P0 VIADD R17, R4, 0xffffffca ;  /* 0xffffffca04118836 */ /* 0x000fe20000000000 */
[----:B------:R-:W-:-:S03]  /*0f40*/  LOP3.LUT R15, R15, 0x100000, RZ, 0xfc, !PT ;  /* 0x001000000f0f7812 */ /* 0x000fc600078efcff */
[----:B------:R-:W-:-:S07]  /*0f50*/  VIADD R4, R17, -UR5 ;  /* 0x8000000511047c36 */ /* 0x000fce0008000000 */
.L_x_10:
[----:B------:R-:W-:Y:S02]  /*0f60*/  IADD3 R16, P0, PT, R21, -R18, RZ ;  /* 0x8000001215107210 */ /* 0x000fe40007f1e0ff */
[C---:B------:R-:W-:Y:S01]  /*0f70*/  ISETP.GT.AND P1, PT, R4.reuse, RZ, PT ;  /* 0x000000ff0400720c */ /* 0x040fe20003f24270 */
[----:B------:R-:W-:Y:S02]  /*0f80*/  VIADD R4, R4, 0xffffffff ;  /* 0xffffffff04047836 */ /* 0x000fe40000000000 */
[----:B------:R-:W-:-:S05]  /*0f90*/  IMAD.X R14, R15, 0x1, ~R19, P0 ;  /* 0x000000010f0e7824 */ /* 0x000fca00000e0e13 */
[----:B------:R-:W-:-:S04]  /*0fa0*/  ISETP.GE.AND P0, PT, R14, RZ, PT ;  /* 0x000000ff0e00720c */ /* 0x000fc80003f06270 */
[----:B------:R-:W-:Y:S02]  /*0fb0*/  SEL R16, R21, R16, !P0 ;  /* 0x0000001015107207 */ /* 0x000fe40004000000 */
[----:B------:R-:W-:-:S03]  /*0fc0*/  SEL R23, R15, R14, !P0 ;  /* 0x0000000e0f177207 */ /* 0x000fc60004000000 */
[C---:B------:R-:W-:Y:S01]  /*0fd0*/  IMAD.SHL.U32 R21, R16.reuse, 0x2, RZ ;  /* 0x0000000210157824 */ /* 0x040fe200078e00ff */
[----:B------:R-:W-:Y:S01]  /*0fe0*/  SHF.L.U64.HI R15, R16, 0x1, R23 ;  /* 0x00000001100f7819 */ /* 0x000fe20000010217 */
[----:B------:R-:W-:Y:S06]  /*0ff0*/  @P1 BRA `(.L_x_10) ;  /* 0xfffffffc00d81947 */ /* 0x000fec000383ffff */
[----:B------:R-:W-:Y:S01]  /*1000*/  LOP3.LUT R17, R23, 0x7fffffff, RZ, 0xc0, !PT ;  /* 0x7fffffff17117812 */ /* 0x000fe200078ec0ff */
[----:B------:R-:W-:Y:S01]  /*1010*/  IMAD.MOV.U32 R15, RZ, RZ, RZ ;  /* 0x000000ffff0f7224 */ /* 0x000fe200078e00ff */
[----:B------:R-:W-:Y:S01]  /*1020*/  ISETP.NE.U32.AND P0, PT, R16, RZ, PT ;  /* 0x000000ff1000720c */ /* 0x000fe20003f05070 */
[----:B------:R-:W-:-:S03]  /*1030*/  IMAD.MOV.U32 R4, RZ, RZ, RZ ;  /* 0x000000ffff047224 */ /* 0x000fc600078e00ff */
[----:B------:R-:W-:-:S13]  /*1040*/  ISETP.NE.AND.EX P0, PT, R17, RZ, PT, P0 ;  /* 0x000000ff1100720c */ /* 0x000fda0003f05300 */
[----:B------:R-:W-:Y:S05]  /*1050*/  @!P0 BRA `(.L_x_11) ;  /* 0x0000000000348947 */ /* 0x000fea0003800000 */
[----:B------:R-:W-:-:S10]  /*1060*/  DMUL R14, R16, 1.80143985094819840000e+16 ;  /* 0x43500000100e7828 */ /* 0x000fd40000000000 */
[----:B------:R-:W-:-:S04]  /*1070*/  SHF.R.U32.HI R14, RZ, 0x14, R15 ;  /* 0x00000014ff0e7819 */ /* 0x000fc8000001160f */
[----:B------:R-:W-:-:S04]  /*1080*/  IADD3 R15, PT, PT, -R14, 0x37, RZ ;  /* 0x000000370e0f7810 */ /* 0x000fc80007ffe1ff */
[----:B------:R-:W-:Y:S02]  /*1090*/  IADD3 R14, PT, PT, -R15, UR5, RZ ;  /* 0x000000050f0e7c10 */ /* 0x000fe4000fffe1ff */
[-C--:B------:R-:W-:Y:S02]  /*10a0*/  SHF.L.U64.HI R17, R16, R15.reuse, R17 ;  /* 0x0000000f10117219 */ /* 0x080fe40000010211 */
[----:B------:R-:W-:Y:S02]  /*10b0*/  ISETP.GT.AND P0, PT, R14, RZ, PT ;  /* 0x000000ff0e00720c */ /* 0x000fe40003f04270 */
[----:B------:R-:W-:-:S11]  /*10c0*/  SHF.L.U32 R16, R16, R15, RZ ;  /* 0x0000000f10107219 */ /* 0x000fd600000006ff */
[C---:B------:R-:W-:Y:S01]  /*10d0*/  @!P0 IADD3 R4, PT, PT, -R14.reuse, 0x1, RZ ;  /* 0x000000010e048810 */ /* 0x040fe20007ffe1ff */
[----:B------:R-:W-:-:S03]  /*10e0*/  @P0 VIADD R14, R14, 0xffffffff ;  /* 0xffffffff0e0e0836 */ /* 0x000fc60000000000 */
[--C-:B------:R-:W-:Y:S02]  /*10f0*/  @!P0 SHF.R.U64 R15, R16, R4, R17.reuse ;  /* 0x00000004100f8219 */ /* 0x100fe40000001211 */
[----:B------:R-:W-:Y:S02]  /*1100*/  @P0 IADD3 R15, P1, PT, RZ, R16, RZ ;  /* 0x00000010ff0f0210 */ /* 0x000fe40007f3e0ff */
[----:B------:R-:W-:-:S03]  /*1110*/  @!P0 SHF.R.U32.HI R4, RZ, R4, R17 ;  /* 0x00000004ff048219 */ /* 0x000fc60000011611 */
[----:B------:R-:W-:-:S08]  /*1120*/  @P0 IMAD.U32.X R4, R14, 0x100000, R17, P1 ;  /* 0x001000000e040824 */ /* 0x000fd000008e0411 */
.L_x_11:
[----:B------:R-:W-:Y:S02]  /*1130*/  IMAD.MOV.U32 R16, RZ, RZ, R15 ;  /* 0x000000ffff107224 */ /* 0x000fe400078e000f */
[----:B------:R-:W-:-:S06]  /*1140*/  IMAD.MOV.U32 R17, RZ, RZ, R4 ;  /* 0x000000ffff117224 */ /* 0x000fcc00078e0004 */
[----:B------:R-:W-:-:S11]  /*1150*/  DADD R16, -RZ, |R16| ;  /* 0x00000000ff107229 */ /* 0x000fd60000000510 */
.L_x_9:
[----:B------:R-:W-:Y:S01]  /*1160*/  DSETP.GTU.AND P0, PT, R16, R26, PT ;  /* 0x0000001a1000722a */ /* 0x000fe20003f0c000 */
[----:B------:R-:W-:-:S05]  /*1170*/  IMAD.MOV.U32 R14, RZ, RZ, RZ ;  /* 0x000000ffff0e7224 */ /* 0x000fca00078e00ff */
[----:B------:R-:W-:-:S08]  /*1180*/  FSEL R15, RZ, 1.875, P0 ;  /* 0x3ff00000ff0f7808 */ /* 0x000fd00000000000 */
.L_x_7:
[----:B------:R-:W-:Y:S01]  /*1190*/  DMUL R46, R12, 6 ;  /* 0x401800000c2e7828 */ /* 0x000fe20000000000 */
[----:B------:R-:W-:Y:S07]  /*11a0*/  BSSY.RECONVERGENT B2, `(.L_x_12) ;  /* 0x000001c000027945 */ /* 0x000fee0003800200 */
[----:B------:R-:W-:-:S14]  /*11b0*/  DSETP.NEU.AND P0, PT, |R46|, +INF , PT ;  /* 0x7ff000002e00742a */ /* 0x000fdc0003f0d200 */
[----:B------:R-:W-:Y:S01]  /*11c0*/  @!P0 DMUL R16, RZ, R46 ;  /* 0x0000002eff108228 */ /* 0x000fe20000000000 */
[----:B------:R-:W-:Y:S01]  /*11d0*/  @!P0 IMAD.MOV.U32 R4, RZ, RZ, RZ ;  /* 0x000000ffff048224 */ /* 0x000fe200078e00ff */
[----:B------:R-:W-:Y:S09]  /*11e0*/  @!P0 BRA `(.L_x_13) ;  /* 0x00000000005c8947 */ /* 0x000ff20003800000 */
[----:B------:R-:W-:Y:S01]  /*11f0*/  UMOV UR12, 0x6dc9c883 ;  /* 0x6dc9c883000c7882 */ /* 0x000fe20000000000 */
[----:B------:R-:W-:Y:S01]  /*1200*/  UMOV UR13, 0x3fe45f30 ;  /* 0x3fe45f30000d7882 */ /* 0x000fe20000000000 */
[C---:B------:R-:W-:Y:S02]  /*1210*/  DSETP.GE.AND P0, PT, |R46|.reuse, 2.14748364800000000000e+09, PT ;  /* 0x41e000002e00742a */ /* 0x040fe40003f06200 */
[----:B------:R-:W-:Y:S01]  /*1220*/  DMUL R20, R46, UR12 ;  /* 0x0000000c2e147c28 */ /* 0x000fe20008000000 */
[----:B------:R-:W-:Y:S01]  /*1230*/  UMOV UR12, 0x54442d18 ;  /* 0x54442d18000c7882 */ /* 0x000fe20000000000 */
[----:B------:R-:W-:-:S04]  /*1240*/  UMOV UR13, 0x3ff921fb ;  /* 0x3ff921fb000d7882 */ /* 0x000fc80000000000 */
[----:B------:R-:W1:Y:S08]  /*1250*/  F2I.F64 R4, R20 ;  /* 0x0000001400047311 */ /* 0x000e700000301100 */
[----:B-1----:R-:W1:Y:S02]  /*1260*/  I2F.F64 R16, R4 ;  /* 0x0000000400107312 */ /* 0x002e640000201c00 */
[----:B-1----:R-:W-:Y:S01]  /*1270*/  DFMA R22, R16, -UR12, R46 ;  /* 0x8000000c10167c2b */ /* 0x002fe2000800002e */
[----:B------:R-:W-:Y:S01]  /*1280*/  UMOV UR12, 0x33145c00 ;  /* 0x33145c00000c7882 */ /* 0x000fe20000000000 */
[----:B------:R-:W-:-:S06]  /*1290*/  UMOV UR13, 0x3c91a626 ;  /* 0x3c91a626000d7882 */ /* 0x000fcc0000000000 */
[----:B------:R-:W-:Y:S01]  /*12a0*/  DFMA R22, R16, -UR12, R22 ;  /* 0x8000000c10167c2b */ /* 0x000fe20008000016 */
[----:B------:R-:W-:Y:S01]  /*12b0*/  UMOV UR12, 0x252049c0 ;  /* 0x252049c0000c7882 */ /* 0x000fe20000000000 */
[----:B------:R-:W-:-:S06]  /*12c0*/  UMOV UR13, 0x397b839a ;  /* 0x397b839a000d7882 */ /* 0x000fcc0000000000 */
[----:B------:R-:W-:Y:S01]  /*12d0*/  DFMA R16, R16, -UR12, R22 ;  /* 0x8000000c10107c2b */ /* 0x000fe20008000016 */
[----:B------:R-:W-:Y:S10]  /*12e0*/  @!P0 BRA `(.L_x_13) ;  /* 0x00000000001c8947 */ /* 0x000ff40003800000 */
[----:B------:R-:W-:Y:S01]  /*12f0*/  IMAD.MOV.U32 R32, RZ, RZ, R46 ;  /* 0x000000ffff207224 */ /* 0x000fe200078e002e */
[----:B------:R-:W-:Y:S01]  /*1300*/  MOV R58, 0x1330 ;  /* 0x00001330003a7802 */ /* 0x000fe20000000f00 */
[----:B------:R-:W-:-:S07]  /*1310*/  IMAD.MOV.U32 R39, RZ, RZ, R47 ;  /* 0x000000ffff277224 */ /* 0x000fce00078e002f */
[----:B0-----:R-:W-:Y:S05]  /*1320*/  CALL.REL.NOINC `($_Z19solve_system_kernelPdS_S_S_ddd$__internal_trig_reduction_slowpathd) ;  /* 0x000000b8005c7944 */ /* 0x001fea0003c00000 */
[----:B------:R-:W-:Y:S02]  /*1330*/  IMAD.MOV.U32 R4, RZ, RZ, R28 ;  /* 0x000000ffff047224 */ /* 0x000fe400078e001c */
[----:B------:R-:W-:Y:S02]  /*1340*/  IMAD.MOV.U32 R16, RZ, RZ, R32 ;  /* 0x000000ffff107224 */ /* 0x000fe400078e0020 */
[----:B------:R-:W-:-:S07]  /*1350*/  IMAD.MOV.U32 R17, RZ, RZ, R33 ;  /* 0x000000ffff117224 */ /* 0x000fce00078e0021 */
.L_x_13:
[----:B0-----:R-:W-:Y:S05]  /*1360*/  BSYNC.RECONVERGENT B2 ;  /* 0x0000000000027941 */ /* 0x001fea0003800200 */
.L_x_12:
[----:B------:R-:W0:Y:S01]  /*1370*/  LDCU.64 UR12, c[0x4][0x8] ;  /* 0x01000100ff0c77ac */ /* 0x000e220008000a00 */
[----:B------:R-:W-:-:S05]  /*1380*/  IMAD.SHL.U32 R20, R4, 0x40, RZ ;  /* 0x0000004004147824 */ /* 0x000fca00078e00ff */
[----:B------:R-:W-:-:S04]  /*1390*/  LOP3.LUT R20, R20, 0x40, RZ, 0xc0, !PT ;  /* 0x0000004014147812 */ /* 0x000fc800078ec0ff */
[----:B0-----:R-:W-:-:S05]  /*13a0*/  IADD3 R24, P0, PT, R20, UR12, RZ ;  /* 0x0000000c14187c10 */ /* 0x001fca000ff1e0ff */
[----:B------:R-:W-:-:S05]  /*13b0*/  IMAD.X R25, RZ, RZ, UR13, P0 ;  /* 0x0000000dff197e24 */ /* 0x000fca00080e06ff */
[----:B------:R-:W2:Y:S04]  /*13c0*/  LDG.E.128.CONSTANT R20, desc[UR10][R24.64] ;  /* 0x0000000a18147981 */ /* 0x000ea8000c1e9d00 */
[----:B------:R-:W3:Y:S04]  /*13d0*/  LDG.E.128.CONSTANT R28, desc[UR10][R24.64+0x10] ;  /* 0x0000100a181c7981 */ /* 0x000ee8000c1e9d00 */
[----:B------:R0:W4:Y:S01]  /*13e0*/  LDG.E.128.CONSTANT R32, desc[UR10][R24.64+0x20] ;  /* 0x0000200a18207981 */ /* 0x000122000c1e9d00 */
[----:B------:R-:W-:Y:S01]  /*13f0*/  LOP3.LUT R36, R4, 0x1, RZ, 0xc0, !PT ;  /* 0x0000000104247812 */ /* 0x000fe200078ec0ff */
[----:B------:R-:W-:Y:S01]  /*1400*/  IMAD.MOV.U32 R38, RZ, RZ, 0x20fd8164 ;  /* 0x20fd8164ff267424 */ /* 0x000fe200078e00ff */
[----:B------:R-:W-:Y:S01]  /*1410*/  DMUL R42, R10, 3 ;  /* 0x400800000a2a7828 */ /* 0x000fe20000000000 */
[----:B------:R-:W-:Y:S01]  /*1420*/  IMAD.MOV.U32 R39, RZ, RZ, 0x3da8ff83 ;  /* 0x3da8ff83ff277424 */ /* 0x000fe200078e00ff */
[----:B------:R-:W-:Y:S01]  /*1430*/  ISETP.NE.U32.AND P0, PT, R36, 0x1, PT ;  /* 0x000000012400780c */ /* 0x000fe20003f05070 */
[----:B------:R-:W-:Y:S01]  /*1440*/  DMUL R36, R16, R16 ;  /* 0x0000001010247228 */ /* 0x000fe20000000000 */
[----:B------:R-:W-:Y:S02]  /*1450*/  BSSY.RECONVERGENT B2, `(.L_x_14) ;  /* 0x000002c000027945 */ /* 0x000fe40003800200 */
[----:B------:R-:W-:-:S02]  /*1460*/  FSEL R38, R38, -8.06006814911005101289e+34, !P0 ;  /* 0xf9785eba26267808 */ /* 0x000fc40004000000 */
[----:B------:R-:W-:Y:S01]  /*1470*/  FSEL R39, -R39, 0.11223486810922622681, !P0 ;  /* 0x3de5db6527277808 */ /* 0x000fe20004000100 */
[----:B------:R-:W-:-:S14]  /*1480*/  DSETP.NEU.AND P1, PT, |R42|, +INF , PT ;  /* 0x7ff000002a00742a */ /* 0x000fdc0003f2d200 */
[----:B0-----:R-:W-:Y:S02]  /*1490*/  @!P1 DMUL R24, RZ, R42 ;  /* 0x0000002aff189228 */ /* 0x001fe40000000000 */
[----:B--2---:R-:W-:-:S08]  /*14a0*/  DFMA R20, R36, R38, R20 ;  /* 0x000000262414722b */ /* 0x004fd00000000014 */
[----:B------:R-:W-:-:S08]  /*14b0*/  DFMA R20, R36, R20, R22 ;  /* 0x000000142414722b */ /* 0x000fd00000000016 */
[----:B---3--:R-:W-:-:S08]  /*14c0*/  DFMA R20, R36, R20, R28 ;  /* 0x000000142414722b */ /* 0x008fd0000000001c */
[----:B------:R-:W-:-:S08]  /*14d0*/  DFMA R20, R36, R20, R30 ;  /* 0x000000142414722b */ /* 0x000fd0000000001e */
[----:B----4-:R-:W-:-:S08]  /*14e0*/  DFMA R20, R36, R20, R32 ;  /* 0x000000142414722b */ /* 0x010fd00000000020 */
[----:B------:R-:W-:-:S08]  /*14f0*/  DFMA R20, R36, R20, R34 ;  /* 0x000000142414722b */ /* 0x000fd00000000022 */
[----:B------:R-:W-:Y:S02]  /*1500*/  DFMA R16, R20, R16, R16 ;  /* 0x000000101410722b */ /* 0x000fe40000000010 */
[----:B------:R-:W-:-:S10]  /*1510*/  DFMA R20, R36, R20, 1 ;  /* 0x3ff000002414742b */ /* 0x000fd40000000014 */
[----:B------:R-:W-:Y:S02]  /*1520*/  FSEL R20, R20, R16, !P0 ;  /* 0x0000001014147208 */ /* 0x000fe40004000000 */
[----:B------:R-:W-:Y:S02]  /*1530*/  FSEL R21, R21, R17, !P0 ;  /* 0x0000001115157208 */ /* 0x000fe40004000000 */
[----:B------:R-:W-:Y:S01]  /*1540*/  LOP3.LUT P0, RZ, R4, 0x2, RZ, 0xc0, !PT ;  /* 0x0000000204ff7812 */ /* 0x000fe2000780c0ff */
[----:B------:R-:W-:-:S03]  /*1550*/  @!P1 IMAD.MOV.U32 R4, RZ, RZ, RZ ;  /* 0x000000ffff049224 */ /* 0x000fc600078e00ff */
[----:B------:R-:W-:-:S10]  /*1560*/  DADD R16, RZ, -R20 ;  /* 0x00000000ff107229 */ /* 0x000fd40000000814 */
[----:B------:R-:W-:Y:S02]  /*1570*/  FSEL R16, R20, R16, !P0 ;  /* 0x0000001014107208 */ /* 0x000fe40004000000 */
[----:B------:R-:W-:Y:S01]  /*1580*/  FSEL R17, R21, R17, !P0 ;  /* 0x0000001115117208 */ /* 0x000fe20004000000 */
[----:B------:R-:W-:Y:S06]  /*1590*/  @!P1 BRA `(.L_x_15) ;  /* 0x00000000005c9947 */ /* 0x000fec0003800000 */
[----:B------:R-:W-:Y:S01]  /*15a0*/  UMOV UR12, 0x6dc9c883 ;  /* 0x6dc9c883000c7882 */ /* 0x000fe20000000000 */
[----:B------:R-:W-:Y:S01]  /*15b0*/  UMOV UR13, 0x3fe45f30 ;  /* 0x3fe45f30000d7882 */ /* 0x000fe20000000000 */
[C---:B------:R-:W-:Y:S02]  /*15c0*/  DSETP.GE.AND P0, PT, |R42|.reuse, 2.14748364800000000000e+09, PT ;  /* 0x41e000002a00742a */ /* 0x040fe40003f06200 */
[----:B------:R-:W-:Y:S01]  /*15d0*/  DMUL R20, R42, UR12 ;  /* 0x0000000c2a147c28 */ /* 0x000fe20008000000 */
[----:B------:R-:W-:Y:S01]  /*15e0*/  UMOV UR12, 0x54442d18 ;  /* 0x54442d18000c7882 */ /* 0x000fe20000000000 */
[----:B------:R-:W-:-:S04]  /*15f0*/  UMOV UR13, 0x3ff921fb ;  /* 0x3ff921fb000d7882 */ /* 0x000fc80000000000 */
[----:B------:R-:W0:Y:S08]  /*1600*/  F2I.F64 R4, R20 ;  /* 0x0000001400047311 */ /* 0x000e300000301100 */
[----:B0-----:R-:W0:Y:S02]  /*1610*/  I2F.F64 R24, R4 ;  /* 0x0000000400187312 */ /* 0x001e240000201c00 */
[----:B0-----:R-:W-:Y:S01]  /*1620*/  DFMA R22, R24, -UR12, R42 ;  /* 0x8000000c18167c2b */ /* 0x001fe2000800002a */
        /* <DEDUP_REMOVED lines=10> */
[----:B------:R-:W-:Y:S05]  /*16d0*/  CALL.REL.NOINC `($_Z19solve_system_kernelPdS_S_S_ddd$__internal_trig_reduction_slowpathd) ;  /* 0x000000b400707944 */ /* 0x000fea0003c00000 */
[----:B------:R-:W-:Y:S02]  /*16e0*/  IMAD.MOV.U32 R4, RZ, RZ, R28 ;  /* 0x000000ffff047224 */ /* 0x000fe400078e001c */
[----:B------:R-:W-:Y:S02]  /*16f0*/  IMAD.MOV.U32 R24, RZ, RZ, R32 ;  /* 0x000000ffff187224 */ /* 0x000fe400078e0020 */
[----:B------:R-:W-:-:S07]  /*1700*/  IMAD.MOV.U32 R25, RZ, RZ, R33 ;  /* 0x000000ffff197224 */ /* 0x000fce00078e0021 */
.L_x_15:
[----:B------:R-:W-:Y:S05]  /*1710*/  BSYNC.RECONVERGENT B2 ;  /* 0x0000000000027941 */ /* 0x000fea0003800200 */
.L_x_14:
[----:B------:R-:W0:Y:S01]  /*1720*/  LDCU.64 UR12, c[0x4][0x8] ;  /* 0x01000100ff0c77ac */ /* 0x000e220008000a00 */
[----:B------:R-:W-:-:S05]  /*1730*/  IMAD.SHL.U32 R20, R4, 0x40, RZ ;  /* 0x0000004004147824 */ /* 0x000fca00078e00ff */
[----:B------:R-:W-:-:S04]  /*1740*/  LOP3.LUT R20, R20, 0x40, RZ, 0xc0, !PT ;  /* 0x0000004014147812 */ /* 0x000fc800078ec0ff */
[----:B0-----:R-:W-:-:S05]  /*1750*/  IADD3 R36, P0, PT, R20, UR12, RZ ;  /* 0x0000000c14247c10 */ /* 0x001fca000ff1e0ff */
[----:B------:R-:W-:Y:S01]  /*1760*/  IMAD.X R37, RZ, RZ, UR13, P0 ;  /* 0x0000000dff257e24 */ /* 0x000fe200080e06ff */
[----:B------:R-:W-:Y:S01]  /*1770*/  LOP3.LUT R38, R4, 0x1, RZ, 0xc0, !PT ;  /* 0x0000000104267812 */ /* 0x000fe200078ec0ff */
[----:B------:R-:W-:Y:S01]  /*1780*/  IMAD.MOV.U32 R40, RZ, RZ, 0x20fd8164 ;  /* 0x20fd8164ff287424 */ /* 0x000fe200078e00ff */
[----:B------:R-:W0:Y:S02]  /*1790*/  LDCU.64 UR12, c[0x0][0x3a0] ;  /* 0x00007400ff0c77ac */ /* 0x000e240008000a00 */
[----:B------:R-:W2:Y:S04]  /*17a0*/  LDG.E.128.CONSTANT R20, desc[UR10][R36.64] ;  /* 0x0000000a24147981 */ /* 0x000ea8000c1e9d00 */
[----:B------:R-:W3:Y:S04]  /*17b0*/  LDG.E.128.CONSTANT R28, desc[UR10][R36.64+0x10] ;  /* 0x0000100a241c7981 */ /* 0x000ee8000c1e9d00 */
[----:B------:R-:W4:Y:S01]  /*17c0*/  LDG.E.128.CONSTANT R32, desc[UR10][R36.64+0x20] ;  /* 0x0000200a24207981 */ /* 0x000f22000c1e9d00 */
[----:B------:R-:W-:Y:S01]  /*17d0*/  IMAD.MOV.U32 R41, RZ, RZ, 0x3da8ff83 ;  /* 0x3da8ff83ff297424 */ /* 0x000fe200078e00ff */
[----:B------:R-:W-:Y:S01]  /*17e0*/  ISETP.NE.U32.AND P0, PT, R38, 0x1, PT ;  /* 0x000000012600780c */ /* 0x000fe20003f05070 */
[----:B------:R-:W-:Y:S01]  /*17f0*/  DMUL R38, R24, R24 ;  /* 0x0000001818267228 */ /* 0x000fe20000000000 */
[----:B------:R-:W-:Y:S01]  /*1800*/  LOP3.LUT P1, RZ, R4, 0x2, RZ, 0xc0, !PT ;  /* 0x0000000204ff7812 */ /* 0x000fe2000782c0ff */
[----:B------:R-:W-:Y:S01]  /*1810*/  BSSY.RECONVERGENT B2, `(.L_x_16) ;  /* 0x0000032000027945 */ /* 0x000fe20003800200 */
[----:B------:R-:W-:-:S02]  /*1820*/  FSEL R40, R40, -8.06006814911005101289e+34, !P0 ;  /* 0xf9785eba28287808 */ /* 0x000fc40004000000 */
[----:B------:R-:W-:-:S06]  /*1830*/  FSEL R41, -R41, 0.11223486810922622681, !P0 ;  /* 0x3de5db6529297808 */ /* 0x000fcc0004000100 */
[----:B--2---:R-:W-:Y:S02]  /*1840*/  DFMA R20, R38, R40, R20 ;  /* 0x000000282614722b */ /* 0x004fe40000000014 */
[----:B------:R-:W-:-:S06]  /*1850*/  DMUL R40, R12, -3.5 ;  /* 0xc00c00000c287828 */ /* 0x000fcc0000000000 */
[----:B------:R-:W-:Y:S02]  /*1860*/  DFMA R20, R38, R20, R22 ;  /* 0x000000142614722b */ /* 0x000fe40000000016 */
[----:B------:R-:W-:-:S06]  /*1870*/  DMUL R22, R44, 3 ;  /* 0x400800002c167828 */ /* 0x000fcc0000000000 */
[----:B---3--:R-:W-:Y:S02]  /*1880*/  DFMA R20, R38, R20, R28 ;  /* 0x000000142614722b */ /* 0x008fe4000000001c */
[----:B------:R-:W-:-:S06]  /*1890*/  DMUL R22, R22, R16 ;  /* 0x0000001016167228 */ /* 0x000fcc0000000000 */
[----:B------:R-:W-:-:S08]  /*18a0*/  DFMA R20, R38, R20, R30 ;  /* 0x000000142614722b */ /* 0x000fd0000000001e */
[----:B----4-:R-:W-:-:S08]  /*18b0*/  DFMA R20, R38, R20, R32 ;  /* 0x000000142614722b */ /* 0x010fd00000000020 */
[----:B------:R-:W-:-:S08]  /*18c0*/  DFMA R20, R38, R20, R34 ;  /* 0x000000142614722b */ /* 0x000fd00000000022 */
[----:B------:R-:W-:Y:S02]  /*18d0*/  DFMA R24, R20, R24, R24 ;  /* 0x000000181418722b */ /* 0x000fe40000000018 */
[----:B------:R-:W-:-:S10]  /*18e0*/  DFMA R20, R38, R20, 1 ;  /* 0x3ff000002614742b */ /* 0x000fd40000000014 */
[----:B------:R-:W-:Y:S02]  /*18f0*/  FSEL R24, R20, R24, !P0 ;  /* 0x0000001814187208 */ /* 0x000fe40004000000 */
[----:B------:R-:W-:Y:S01]  /*1900*/  FSEL R25, R21, R25, !P0 ;  /* 0x0000001915197208 */ /* 0x000fe20004000000 */
[----:B------:R-:W-:-:S05]  /*1910*/  DSETP.NEU.AND P0, PT, |R40|, +INF , PT ;  /* 0x7ff000002800742a */ /* 0x000fca0003f0d200 */
[----:B------:R-:W-:-:S09]  /*1920*/  DADD R20, RZ, -R24 ;  /* 0x00000000ff147229 */ /* 0x000fd20000000818 */
[----:B------:R-:W-:Y:S01]  /*1930*/  @!P0 DMUL R16, RZ, R40 ;  /* 0x00000028ff108228 */ /* 0x000fe20000000000 */
[----:B------:R-:W-:Y:S01]  /*1940*/  FSEL R48, R24, R20, !P1 ;  /* 0x0000001418307208 */ /* 0x000fe20004800000 */
[----:B------:R-:W-:Y:S01]  /*1950*/  @!P0 IMAD.MOV.U32 R4, RZ, RZ, 0x1 ;  /* 0x00000001ff048424 */ /* 0x000fe200078e00ff */
[----:B------:R-:W-:Y:S01]  /*1960*/  FSEL R49, R25, R21, !P1 ;  /* 0x0000001519317208 */ /* 0x000fe20004800000 */
[----:B0-----:R-:W-:-:S05]  /*1970*/  DMUL R24, R14, UR12 ;  /* 0x0000000c0e187c28 */ /* 0x001fca0008000000 */
[----:B------:R-:W-:Y:S01]  /*1980*/  DMUL R48, R22, R48 ;  /* 0x0000003016307228 */ /* 0x000fe20000000000 */
[----:B------:R-:W-:Y:S10]  /*1990*/  @!P0 BRA `(.L_x_17) ;  /* 0x0000000000648947 */ /* 0x000ff40003800000 */
[----:B------:R-:W-:Y:S01]  /*19a0*/  UMOV UR12, 0x6dc9c883 ;  /* 0x6dc9c883000c7882 */ /* 0x000fe20000000000 */
[----:B------:R-:W-:Y:S01]  /*19b0*/  UMOV UR13, 0x3fe45f30 ;  /* 0x3fe45f30000d7882 */ /* 0x000fe20000000000 */
[C---:B------:R-:W-:Y:S01]  /*19c0*/  DSETP.GE.AND P1, PT, |R40|.reuse, 2.14748364800000000000e+09, PT ;  /* 0x41e000002800742a */ /* 0x040fe20003f26200 */
[----:B------:R-:W-:Y:S01]  /*19d0*/  BSSY.RECONVERGENT B3, `(.L_x_18) ;  /* 0x0000014000037945 */ /* 0x000fe20003800200 */
        /* <DEDUP_REMOVED lines=18> */
[----:B------:R-:W-:-:S07]  /*1b00*/  IMAD.MOV.U32 R17, RZ, RZ, R33 ;  /* 0x000000ffff117224 */ /* 0x000fce00078e0021 */
.L_x_19:
[----:B------:R-:W-:Y:S05]  /*1b10*/  BSYNC.RECONVERGENT B3 ;  /* 0x0000000000037941 */ /* 0x000fea0003800200 */
.L_x_18:
[----:B------:R-:W-:-:S07]  /*1b20*/  VIADD R4, R28, 0x1 ;  /* 0x000000011c047836 */ /* 0x000fce0000000000 */
.L_x_17:
[----:B------:R-:W-:Y:S05]  /*1b30*/  BSYNC.RECONVERGENT B2 ;  /* 0x0000000000027941 */ /* 0x000fea0003800200 */
.L_x_16:
[----:B------:R-:W0:Y:S01]  /*1b40*/  LDCU.64 UR12, c[0x4][0x8] ;  /* 0x01000100ff0c77ac */ /* 0x000e220008000a00 */
[----:B------:R-:W-:-:S05]  /*1b50*/  IMAD.SHL.U32 R20, R4, 0x40, RZ ;  /* 0x0000004004147824 */ /* 0x000fca00078e00ff */
[----:B------:R-:W-:-:S04]  /*1b60*/  LOP3.LUT R20, R20, 0x40, RZ, 0xc0, !PT ;  /* 0x0000004014147812 */ /* 0x000fc800078ec0ff */
[----:B0-----:R-:W-:-:S05]  /*1b70*/  IADD3 R38, P1, PT, R20, UR12, RZ ;  /* 0x0000000c14267c10 */ /* 0x001fca000ff3e0ff */
[----:B------:R-:W-:-:S05]  /*1b80*/  IMAD.X R39, RZ, RZ, UR13, P1 ;  /* 0x0000000dff277e24 */ /* 0x000fca00088e06ff */
[----:B------:R-:W2:Y:S04]  /*1b90*/  LDG.E.128.CONSTANT R20, desc[UR10][R38.64] ;  /* 0x0000000a26147981 */ /* 0x000ea8000c1e9d00 */
[----:B------:R-:W3:Y:S04]  /*1ba0*/  LDG.E.128.CONSTANT R28, desc[UR10][R38.64+0x10] ;  /* 0x0000100a261c7981 */ /* 0x000ee8000c1e9d00 */
[----:B------:R-:W4:Y:S01]  /*1bb0*/  LDG.E.128.CONSTANT R32, desc[UR10][R38.64+0x20] ;  /* 0x0000200a26207981 */ /* 0x000f22000c1e9d00 */
[----:B------:R-:W-:Y:S01]  /*1bc0*/  LOP3.LUT R36, R4, 0x1, RZ, 0xc0, !PT ;  /* 0x0000000104247812 */ /* 0x000fe200078ec0ff */
[----:B------:R-:W-:Y:S01]  /*1bd0*/  IMAD.MOV.U32 R50, RZ, RZ, 0x20fd8164 ;  /* 0x20fd8164ff327424 */ /* 0x000fe200078e00ff */
[----:B------:R-:W-:Y:S01]  /*1be0*/  BSSY.RECONVERGENT B2, `(.L_x_20) ;  /* 0x0000033000027945 */ /* 0x000fe20003800200 */
[----:B------:R-:W-:Y:S01]  /*1bf0*/  IMAD.MOV.U32 R51, RZ, RZ, 0x3da8ff83 ;  /* 0x3da8ff83ff337424 */ /* 0x000fe200078e00ff */
[----:B------:R-:W-:Y:S01]  /*1c00*/  ISETP.NE.U32.AND P1, PT, R36, 0x1, PT ;  /* 0x000000012400780c */ /* 0x000fe20003f25070 */
[----:B------:R-:W-:-:S03]  /*1c10*/  DMUL R36, R16, R16 ;  /* 0x0000001010247228 */ /* 0x000fc60000000000 */
[----:B------:R-:W-:Y:S02]  /*1c20*/  FSEL R50, R50, -8.06006814911005101289e+34, !P1 ;  /* 0xf9785eba32327808 */ /* 0x000fe40004800000 */
[----:B------:R-:W-:-:S06]  /*1c30*/  FSEL R51, -R51, 0.11223486810922622681, !P1 ;  /* 0x3de5db6533337808 */ /* 0x000fcc0004800100 */
[----:B--2---:R-:W-:-:S08]  /*1c40*/  DFMA R20, R36, R50, R20 ;  /* 0x000000322414722b */ /* 0x004fd00000000014 */
[----:B------:R-:W-:Y:S01]  /*1c50*/  DFMA R20, R36, R20, R22 ;  /* 0x000000142414722b */ /* 0x000fe20000000016 */
[----:B------:R-:W-:Y:S02]  /*1c60*/  IMAD.MOV.U32 R22, RZ, RZ, -0x4bc6a7f0 ;  /* 0xb4395810ff167424 */ /* 0x000fe400078e00ff */
[----:B------:R-:W-:-:S05]  /*1c70*/  IMAD.MOV.U32 R23, RZ, RZ, 0x3fde76c8 ;  /* 0x3fde76c8ff177424 */ /* 0x000fca00078e00ff */
[----:B---3--:R-:W-:Y:S02]  /*1c80*/  DFMA R20, R36, R20, R28 ;  /* 0x000000142414722b */ /* 0x008fe4000000001c */
[----:B------:R-:W-:-:S06]  /*1c90*/  DFMA R22, -R22, UR8, R10 ;  /* 0x0000000816167c2b */ /* 0x000fcc000800010a */
[----:B------:R-:W-:Y:S02]  /*1ca0*/  DFMA R20, R36, R20, R30 ;  /* 0x000000142414722b */ /* 0x000fe4000000001e */
[----:B------:R-:W-:-:S06]  /*1cb0*/  DMUL R22, R22, -1.5 ;  /* 0xbff8000016167828 */ /* 0x000fcc0000000000 */
[----:B----4-:R-:W-:Y:S02]  /*1cc0*/  DFMA R20, R36, R20, R32 ;  /* 0x000000142414722b */ /* 0x010fe40000000020 */
[----:B------:R-:W-:-:S06]  /*1cd0*/  DSETP.NEU.AND P2, PT, |R22|, +INF , PT ;  /* 0x7ff000001600742a */ /* 0x000fcc0003f4d200 */
[----:B------:R-:W-:-:S08]  /*1ce0*/  DFMA R20, R36, R20, R34 ;  /* 0x000000142414722b */ /* 0x000fd00000000022 */
[----:B------:R-:W-:Y:S02]  /*1cf0*/  DFMA R16, R20, R16, R16 ;  /* 0x000000101410722b */ /* 0x000fe40000000010 */
[----:B------:R-:W-:-:S10]  /*1d00*/  DFMA R20, R36, R20, 1 ;  /* 0x3ff000002414742b */ /* 0x000fd40000000014 */
[----:B------:R-:W-:Y:S02]  /*1d10*/  FSEL R28, R20, R16, !P1 ;  /* 0x00000010141c7208 */ /* 0x000fe40004800000 */
[----:B------:R-:W-:Y:S01]  /*1d20*/  FSEL R29, R21, R17, !P1 ;  /* 0x00000011151d7208 */ /* 0x000fe20004800000 */
[----:B------:R-:W-:Y:S01]  /*1d30*/  @!P2 DMUL R16, RZ, R22 ;  /* 0x00000016ff10a228 */ /* 0x000fe20000000000 */
        /* <DEDUP_REMOVED lines=29> */
.L_x_21:
[----:B------:R-:W-:Y:S05]  /*1f10*/  BSYNC.RECONVERGENT B2 ;  /* 0x0000000000027941 */ /* 0x000fea0003800200 */
.L_x_20:
        /* <DEDUP_REMOVED lines=17> */
[----:B------:R-:W-:-:S08]  /*2030*/  DFMA R28, R50, R28, R30 ;  /* 0x0000001c321c722b */ /* 0x000fd0000000001e */
[----:B---3--:R-:W-:-:S08]  /*2040*/  DFMA R28, R50, R28, R32 ;  /* 0x0000001c321c722b */ /* 0x008fd00000000020 */
[----:B------:R-:W-:-:S08]  /*2050*/  DFMA R28, R50, R28, R34 ;  /* 0x0000001c321c722b */ /* 0x000fd00000000022 */
[----:B----4-:R-:W-:-:S08]  /*2060*/  DFMA R28, R50, R28, R36 ;  /* 0x0000001c321c722b */ /* 0x010fd00000000024 */
[----:B------:R-:W-:-:S08]  /*2070*/  DFMA R28, R50, R28, R38 ;  /* 0x0000001c321c722b */ /* 0x000fd00000000026 */
[----:B------:R-:W-:Y:S02]  /*2080*/  DFMA R30, R28, R16, R16 ;  /* 0x000000101c1e722b */ /* 0x000fe40000000010 */
[----:B------:R-:W-:Y:S02]  /*2090*/  DFMA R28, R50, R28, 1 ;  /* 0x3ff00000321c742b */ /* 0x000fe4000000001c */
[----:B------:R-:W-:-:S08]  /*20a0*/  DMUL R16, R12, -2.5 ;  /* 0xc00400000c107828 */ /* 0x000fd00000000000 */
[----:B------:R-:W-:Y:S01]  /*20b0*/  FSEL R32, R28, R30, !P1 ;  /* 0x0000001e1c207208 */ /* 0x000fe20004800000 */
[----:B------:R-:W-:Y:S01]  /*20c0*/  DSETP.NEU.AND P2, PT, |R16|, +INF , PT ;  /* 0x7ff000001000742a */ /* 0x000fe20003f4d200 */
[----:B------:R-:W-:Y:S01]  /*20d0*/  FSEL R33, R29, R31, !P1 ;  /* 0x0000001f1d217208 */ /* 0x000fe20004800000 */
[----:B------:R-:W-:Y:S01]  /*20e0*/  DMUL R30, R24, -1.5 ;  /* 0xbff80000181e7828 */ /* 0x000fe20000000000 */
[----:B------:R-:W-:-:S04]  /*20f0*/  LOP3.LUT P1, RZ, R4, 0x2, RZ, 0xc0, !PT ;  /* 0x0000000204ff7812 */ /* 0x000fc8000782c0ff */
[----:B------:R-:W-:-:S03]  /*2100*/  DADD R28, RZ, -R32 ;  /* 0x00000000ff1c7229 */ /* 0x000fc60000000820 */
[----:B------:R-:W-:Y:S02]  /*2110*/  DMUL R30, R30, R20 ;  /* 0x000000141e1e7228 */ /* 0x000fe40000000000 */
[----:B------:R-:W-:Y:S02]  /*2120*/  DMUL R20, R14, R2 ;  /* 0x000000020e147228 */ /* 0x000fe40000000000 */
[----:B------:R-:W-:Y:S01]  /*2130*/  @!P2 DMUL R52, RZ, R16 ;  /* 0x00000010ff34a228 */ /* 0x000fe20000000000 */
[----:B------:R-:W-:Y:S02]  /*2140*/  @!P2 IMAD.MOV.U32 R4, RZ, RZ, RZ ;  /* 0x000000ffff04a224 */ /* 0x000fe400078e00ff */
[----:B------:R-:W-:Y:S02]  /*2150*/  FSEL R50, R32, R28, !P1 ;  /* 0x0000001c20327208 */ /* 0x000fe40004800000 */
[----:B------:R-:W-:-:S06]  /*2160*/  FSEL R51, R33, R29, !P1 ;  /* 0x0000001d21337208 */ /* 0x000fcc0004800000 */
[----:B------:R-:W-:Y:S01]  /*2170*/  DFMA R14, R50, R30, R48 ;  /* 0x0000001e320e722b */ /* 0x000fe20000000030 */
[----:B------:R-:W-:Y:S10]  /*2180*/  @!P2 BRA `(.L_x_23) ;  /* 0x00000000005ca947 */ /* 0x000ff40003800000 */
        /* <DEDUP_REMOVED lines=23> */
.L_x_23:
[----:B------:R-:W-:Y:S05]  /*2300*/  BSYNC.RECONVERGENT B2 ;  /* 0x0000000000027941 */ /* 0x000fea0003800200 */
.L_x_22:
        /* <DEDUP_REMOVED lines=10> */
[----:B------:R-:W-:Y:S01]  /*23b0*/  DSETP.NEU.AND P2, PT, |R46|, +INF , PT ;  /* 0x7ff000002e00742a */ /* 0x000fe20003f4d200 */
[----:B------:R-:W-:Y:S01]  /*23c0*/  IMAD.MOV.U32 R57, RZ, RZ, 0x3da8ff83 ;  /* 0x3da8ff83ff397424 */ /* 0x000fe200078e00ff */
[----:B------:R-:W-:Y:S01]  /*23d0*/  ISETP.NE.U32.AND P1, PT, R48, 0x1, PT ;  /* 0x000000013000780c */ /* 0x000fe20003f25070 */
[----:B------:R-:W-:Y:S01]  /*23e0*/  DMUL R48, R52, R52 ;  /* 0x0000003434307228 */ /* 0x000fe20000000000 */
[----:B------:R-:W-:Y:S02]  /*23f0*/  BSSY.RECONVERGENT B2, `(.L_x_24) ;  /* 0x0000030000027945 */ /* 0x000fe40003800200 */
[----:B------:R-:W-:-:S02]  /*2400*/  FSEL R56, R56, -8.06006814911005101289e+34, !P1 ;  /* 0xf9785eba38387808 */ /* 0x000fc40004800000 */
[----:B------:R-:W-:-:S06]  /*2410*/  FSEL R57, -R57, 0.11223486810922622681, !P1 ;  /* 0x3de5db6539397808 */ /* 0x000fcc0004800100 */
[----:B--2---:R-:W-:-:S08]  /*2420*/  DFMA R28, R48, R56, R28 ;  /* 0x00000038301c722b */ /* 0x004fd0000000001c */
[----:B------:R-:W-:Y:S02]  /*2430*/  DFMA R28, R48, R28, R30 ;  /* 0x0000001c301c722b */ /* 0x000fe4000000001e */
[----:B------:R-:W-:-:S06]  /*2440*/  DMUL R30, R20, -1.5 ;  /* 0xbff80000141e7828 */ /* 0x000fcc0000000000 */
[----:B---3--:R-:W-:-:S08]  /*2450*/  DFMA R28, R48, R28, R32 ;  /* 0x0000001c301c722b */ /* 0x008fd00000000020 */
[----:B------:R-:W-:-:S08]  /*2460*/  DFMA R28, R48, R28, R34 ;  /* 0x0000001c301c722b */ /* 0x000fd00000000022 */
[----:B----4-:R-:W-:-:S08]  /*2470*/  DFMA R28, R48, R28, R36 ;  /* 0x0000001c301c722b */ /* 0x010fd00000000024 */
[----:B------:R-:W-:-:S08]  /*2480*/  DFMA R28, R48, R28, R38 ;  /* 0x0000001c301c722b */ /* 0x000fd00000000026 */
[----:B------:R-:W-:Y:S02]  /*2490*/  DFMA R52, R28, R52, R52 ;  /* 0x000000341c34722b */ /* 0x000fe40000000034 */
[----:B------:R-:W-:Y:S02]  /*24a0*/  DFMA R28, R48, R28, 1 ;  /* 0x3ff00000301c742b */ /* 0x000fe4000000001c */
[----:B------:R-:W-:-:S08]  /*24b0*/  @!P2 DMUL R48, RZ, R46 ;  /* 0x0000002eff30a228 */ /* 0x000fd00000000000 */
[----:B------:R-:W-:Y:S02]  /*24c0*/  FSEL R32, R28, R52, !P1 ;  /* 0x000000341c207208 */ /* 0x000fe40004800000 */
[----:B------:R-:W-:Y:S02]  /*24d0*/  FSEL R33, R29, R53, !P1 ;  /* 0x000000351d217208 */ /* 0x000fe40004800000 */
[----:B------:R-:W-:Y:S01]  /*24e0*/  LOP3.LUT P1, RZ, R4, 0x2, RZ, 0xc0, !PT ;  /* 0x0000000204ff7812 */ /* 0x000fe2000782c0ff */
[----:B------:R-:W-:-:S03]  /*24f0*/  @!P2 IMAD.MOV.U32 R4, RZ, RZ, 0x1 ;  /* 0x00000001ff04a424 */ /* 0x000fc600078e00ff */
[----:B------:R-:W-:-:S10]  /*2500*/  DADD R28, RZ, -R32 ;  /* 0x00000000ff1c7229 */ /* 0x000fd40000000820 */
[----:B------:R-:W-:Y:S02]  /*2510*/  FSEL R28, R32, R28, !P1 ;  /* 0x0000001c201c7208 */ /* 0x000fe40004800000 */
[----:B------:R-:W-:-:S06]  /*2520*/  FSEL R29, R33, R29, !P1 ;  /* 0x0000001d211d7208 */ /* 0x000fcc0004800000 */
[----:B------:R-:W-:-:S08]  /*2530*/  DMUL R30, R30, R28 ;  /* 0x0000001c1e1e7228 */ /* 0x000fd00000000000 */
[----:B------:R-:W-:Y:S01]  /*2540*/  DFMA R14, R50, R30, R14 ;  /* 0x0000001e320e722b */ /* 0x000fe2000000000e */
[----:B------:R-:W-:Y:S10]  /*2550*/  @!P2 BRA `(.L_x_25) ;  /* 0x000000000064a947 */ /* 0x000ff40003800000 */
[----:B------:R-:W-:Y:S01]  /*2560*/  UMOV UR12, 0x6dc9c883 ;  /* 0x6dc9c883000c7882 */ /* 0x000fe20000000000 */
[----:B------:R-:W-:Y:S01]  /*2570*/  UMOV UR13, 0x3fe45f30 ;  /* 0x3fe45f30000d7882 */ /* 0x000fe20000000000 */
[C---:B------:R-:W-:Y:S01]  /*2580*/  DSETP.GE.AND P1, PT, |R46|.reuse, 2.14748364800000000000e+09, PT ;  /* 0x41e000002e00742a */ /* 0x040fe20003f26200 */
[----:B------:R-:W-:Y:S01]  /*2590*/  BSSY.RECONVERGENT B3, `(.L_x_26) ;  /* 0x0000014000037945 */ /* 0x000fe20003800200 */
[----:B------:R-:W-:Y:S01]  /*25a0*/  DMUL R28, R46, UR12 ;  /* 0x0000000c2e1c7c28 */ /* 0x000fe20008000000 */
[----:B------:R-:W-:Y:S01]  /*25b0*/  UMOV UR12, 0x54442d18 ;  /* 0x54442d18000c7882 */ /* 0x000fe20000000000 */
[----:B------:R-:W-:-:S08]  /*25c0*/  UMOV UR13, 0x3ff921fb ;  /* 0x3ff921fb000d7882 */ /* 0x000fd00000000000 */
        /* <DEDUP_REMOVED lines=16> */
.L_x_27:
[----:B------:R-:W-:Y:S05]  /*26d0*/  BSYNC.RECONVERGENT B3 ;  /* 0x0000000000037941 */ /* 0x000fea0003800200 */
.L_x_26:
[----:B------:R-:W-:-:S07]  /*26e0*/  VIADD R4, R28, 0x1 ;  /* 0x000000011c047836 */ /* 0x000fce0000000000 */
.L_x_25:
[----:B------:R-:W-:Y:S05]  /*26f0*/  BSYNC.RECONVERGENT B2 ;  /* 0x0000000000027941 */ /* 0x000fea0003800200 */
.L_x_24:
        /* <DEDUP_REMOVED lines=14> */
[----:B------:R-:W-:Y:S01]  /*27e0*/  BSSY.RECONVERGENT B2, `(.L_x_28) ;  /* 0x000002f000027945 */ /* 0x000fe20003800200 */
[----:B------:R-:W-:Y:S01]  /*27f0*/  DMUL R44, R44, 6 ;  /* 0x401800002c2c7828 */ /* 0x000fe20000000000 */
[----:B------:R-:W-:-:S02]  /*2800*/  FSEL R52, R52, -8.06006814911005101289e+34, !P1 ;  /* 0xf9785eba34347808 */ /* 0x000fc40004800000 */
        /* <DEDUP_REMOVED lines=42> */
.L_x_31:
[----:B------:R-:W-:Y:S05]  /*2ab0*/  BSYNC.RECONVERGENT B3 ;  /* 0x0000000000037941 */ /* 0x000fea0003800200 */
.L_x_30:
[----:B------:R-:W-:-:S07]  /*2ac0*/  VIADD R4, R28, 0x1 ;  /* 0x000000011c047836 */ /* 0x000fce0000000000 */
.L_x_29:
[----:B------:R-:W-:Y:S05]  /*2ad0*/  BSYNC.RECONVERGENT B2 ;  /* 0x0000000000027941 */ /* 0x000fea0003800200 */
.L_x_28:
        /* <DEDUP_REMOVED lines=31> */
[----:B------:R-:W-:-:S06]  /*2cd0*/  FSEL R43, R31, R29, !P1 ;  /* 0x0000001d1f2b7208 */ /* 0x000fcc0004800000 */
[----:B------:R-:W-:Y:S01]  /*2ce0*/  DMUL R42, R44, R42 ;  /* 0x0000002a2c2a7228 */ /* 0x000fe20000000000 */
        /* <DEDUP_REMOVED lines=24> */
.L_x_33:
[----:B------:R-:W-:Y:S05]  /*2e70*/  BSYNC.RECONVERGENT B2 ;  /* 0x0000000000027941 */ /* 0x000fea0003800200 */
.L_x_32:
        /* <DEDUP_REMOVED lines=15> */
[----:B------:R-:W-:Y:S01]  /*2f70*/  DMUL R24, R24, 3.5 ;  /* 0x400c000018187828 */ /* 0x000fe20000000000 */
        /* <DEDUP_REMOVED lines=43> */
.L_x_37:
[----:B------:R-:W-:Y:S05]  /*3230*/  BSYNC.RECONVERGENT B3 ;  /* 0x0000000000037941 */ /* 0x000fea0003800200 */
.L_x_36:
[----:B------:R-:W-:-:S07]  /*3240*/  VIADD R4, R28, 0x1 ;  /* 0x000000011c047836 */ /* 0x000fce0000000000 */
.L_x_35:
[----:B------:R-:W-:Y:S05]  /*3250*/  BSYNC.RECONVERGENT B2 ;  /* 0x0000000000027941 */ /* 0x000fea0003800200 */
.L_x_34:
        /* <DEDUP_REMOVED lines=29> */
[----:B------:R-:W-:-:S03]  /*3430*/  @!P1 IMAD.MOV.U32 R4, RZ, RZ, 0x1 ;  /* 0x00000001ff049424 */ /* 0x000fc600078e00ff */
[----:B------:R-:W-:-:S10]  /*3440*/  DADD R22, RZ, -R28 ;  /* 0x00000000ff167229 */ /* 0x000fd4000000081c */
[----:B------:R-:W-:Y:S02]  /*3450*/  FSEL R22, R28, R22, !P0 ;  /* 0x000000161c167208 */ /* 0x000fe40004000000 */
[----:B------:R-:W-:-:S06]  /*3460*/  FSEL R23, R29, R23, !P0 ;  /* 0x000000171d177208 */ /* 0x000fcc0004000000 */
        /* <DEDUP_REMOVED lines=25> */
.L_x_41:
[----:B------:R-:W-:Y:S05]  /*3600*/  BSYNC.RECONVERGENT B3 ;  /* 0x0000000000037941 */ /* 0x000fea0003800200 */
.L_x_40:
[----:B------:R-:W-:-:S07]  /*3610*/  VIADD R4, R28, 0x1 ;  /* 0x000000011c047836 */ /* 0x000fce0000000000 */
.L_x_39:
[----:B------:R-:W-:Y:S05]  /*3620*/  BSYNC.RECONVERGENT B2 ;  /* 0x0000000000027941 */ /* 0x000fea0003800200 */
.L_x_38:
[----:B------:R-:W0:Y:S01]  /*3630*/  LDCU.64 UR12, c[0x4][0x8] ;  /* 0x01000100ff0c77ac */ /* 0x000e220008000a00 */
[----:B------:R-:W-:Y:S02]  /*3640*/  IMAD.SHL.U32 R16, R4, 0x40, RZ ;  /* 0x0000004004107824 */ /* 0x000fe400078e00ff */
[----:B------:R-:W-:Y:S01]  /*3650*/  IMAD.MOV.U32 R46, RZ, RZ, 0x20fd8164 ;  /* 0x20fd8164ff2e7424 */ /* 0x000fe200078e00ff */
[----:B------:R-:W1:Y:S02]  /*3660*/  LDCU UR16, c[0x0][0x3ac] ;  /* 0x00007580ff1077ac */ /* 0x000e640008000800 */
[----:B------:R-:W-:Y:S01]  /*3670*/  LOP3.LUT R16, R16, 0x40, RZ, 0xc0, !PT ;  /* 0x0000004010107812 */ /* 0x000fe200078ec0ff */
[----:B------:R-:W-:Y:S01]  /*3680*/  DMUL R42, R40, R40 ;  /* 0x00000028282a7228 */ /* 0x000fe20000000000 */
[----:B------:R-:W2:Y:S02]  /*3690*/  LDCU.64 UR14, c[0x0][0x3b0] ;  /* 0x00007600ff0e77ac */ /* 0x000ea40008000a00 */
[----:B0-----:R-:W-:-:S05]  /*36a0*/  IADD3 R44, P0, PT, R16, UR12, RZ ;  /* 0x0000000c102c7c10 */ /* 0x001fca000ff1e0ff */
[----:B------:R-:W-:-:S05]  /*36b0*/  IMAD.X R45, RZ, RZ, UR13, P0 ;  /* 0x0000000dff2d7e24 */ /* 0x000fca00080e06ff */
[----:B------:R-:W3:Y:S04]  /*36c0*/  LDG.E.128.CONSTANT R28, desc[UR10][R44.64] ;  /* 0x0000000a2c1c7981 */ /* 0x000ee8000c1e9d00 */
[----:B------:R-:W4:Y:S04]  /*36d0*/  LDG.E.128.CONSTANT R32, desc[UR10][R44.64+0x10] ;  /* 0x0000100a2c207981 */ /* 0x000f28000c1e9d00 */
[----:B------:R1:W5:Y:S01]  /*36e0*/  LDG.E.128.CONSTANT R36, desc[UR10][R44.64+0x20] ;  /* 0x0000200a2c247981 */ /* 0x000362000c1e9d00 */
[----:B------:R-:W-:Y:S01]  /*36f0*/  LOP3.LUT R16, R4, 0x1, RZ, 0xc0, !PT ;  /* 0x0000000104107812 */ /* 0x000fe200078ec0ff */
[----:B------:R-:W-:-:S03]  /*3700*/  DMUL R20, R20, -2.5 ;  /* 0xc004000014147828 */ /* 0x000fc60000000000 */
[----:B------:R-:W-:Y:S01]  /*3710*/  ISETP.NE.U32.AND P0, PT, R16, 0x1, PT ;  /* 0x000000011000780c */ /* 0x000fe20003f05070 */
[----:B------:R-:W-:-:S03]  /*3720*/  IMAD.MOV.U32 R16, RZ, RZ, 0x3da8ff83 ;  /* 0x3da8ff83ff107424 */ /* 0x000fc600078e00ff */
[----:B------:R-:W-:Y:S01]  /*3730*/  FSEL R46, R46, -8.06006814911005101289e+34, !P0 ;  /* 0xf9785eba2e2e7808 */ /* 0x000fe20004000000 */
[----:B-1----:R-:W0:Y:S01]  /*3740*/  MUFU.RCP64H R45, UR16 ;  /* 0x00000010002d7d08 */ /* 0x002e220008001800 */
[----:B------:R-:W-:Y:S01]  /*3750*/  FSEL R47, -R16, 0.11223486810922622681, !P0 ;  /* 0x3de5db65102f7808 */ /* 0x000fe20004000100 */
[----:B------:R-:W-:Y:S01]  /*3760*/  IMAD.MOV.U32 R44, RZ, RZ, 0x1 ;  /* 0x00000001ff2c7424 */ /* 0x000fe200078e00ff */
[----:B------:R-:W0:Y:S04]  /*3770*/  LDC.64 R16, c[0x0][0x3a8] ;  /* 0x0000ea00ff107b82 */ /* 0x000e280000000a00 */
[----:B---3--:R-:W-:-:S08]  /*3780*/  DFMA R28, R42, R46, R28 ;  /* 0x0000002e2a1c722b */ /* 0x008fd0000000001c */
[----:B------:R-:W-:Y:S02]  /*3790*/  DFMA R28, R42, R28, R30 ;  /* 0x0000001c2a1c722b */ /* 0x000fe4000000001e */
[----:B0-----:R-:W-:-:S06]  /*37a0*/  DFMA R30, R44, -R16, 1 ;  /* 0x3ff000002c1e742b */ /* 0x001fcc0000000810 */
[----:B----4-:R-:W-:Y:S02]  /*37b0*/  DFMA R28, R42, R28, R32 ;  /* 0x0000001c2a1c722b */ /* 0x010fe40000000020 */
[----:B------:R-:W-:Y:S01]  /*37c0*/  DFMA R30, R30, R30, R30 ;  /* 0x0000001e1e1e722b */ /* 0x000fe2000000001e */
[----:B------:R-:W-:Y:S02]  /*37d0*/  IMAD.MOV.U32 R32, RZ, RZ, 0x47ae147b ;  /* 0x47ae147bff207424 */ /* 0x000fe400078e00ff */
[----:B------:R-:W-:-:S03]  /*37e0*/  IMAD.MOV.U32 R33, RZ, RZ, 0x3f747ae1 ;  /* 0x3f747ae1ff217424 */ /* 0x000fc600078e00ff */
[----:B------:R-:W-:Y:S02]  /*37f0*/  DFMA R28, R42, R28, R34 ;  /* 0x0000001c2a1c722b */ /* 0x000fe40000000022 */
[----:B------:R-:W-:Y:S02]  /*3800*/  DFMA R30, R44, R30, R44 ;  /* 0x0000001e2c1e722b */ /* 0x000fe4000000002c */
[----:B------:R-:W-:-:S04]  /*3810*/  DADD R34, R32, UR8 ;  /* 0x0000000820227e29 */ /* 0x000fc80008000000 */
[----:B-----5:R-:W-:Y:S02]  /*3820*/  DFMA R28, R42, R28, R36 ;  /* 0x0000001c2a1c722b */ /* 0x020fe40000000024 */
[----:B------:R-:W-:-:S04]  /*3830*/  DFMA R32, R30, -R16, 1 ;  /* 0x3ff000001e20742b */ /* 0x000fc80000000810 */
[----:B------:R-:W-:Y:S02]  /*3840*/  R2UR UR12, R34 ;  /* 0x00000000220c72ca */ /* 0x000fe400000e0000 */
[----:B------:R-:W-:Y:S01]  /*3850*/  DFMA R28, R42, R28, R38 ;  /* 0x0000001c2a1c722b */ /* 0x000fe20000000026 */
[----:B------:R-:W-:Y:S01]  /*3860*/  R2UR UR13, R35 ;  /* 0x00000000230d72ca */ /* 0x000fe200000e0000 */
[----:B------:R-:W-:-:S06]  /*3870*/  DFMA R34, R30, R32, R30 ;  /* 0x000000201e22722b */ /* 0x000fcc000000001e */
[----:B------:R-:W-:Y:S02]  /*3880*/  DFMA R40, R28, R40, R40 ;  /* 0x000000281c28722b */ /* 0x000fe40000000028 */
[----:B------:R-:W-:-:S04]  /*3890*/  DFMA R28, R42, R28, 1 ;  /* 0x3ff000002a1c742b */ /* 0x000fc8000000001c */
[----:B------:R-:W-:-:S06]  /*38a0*/  DMUL R30, R34, UR12 ;  /* 0x0000000c221e7c28 */ /* 0x000fcc0008000000 */
[----:B------:R-:W-:Y:S02]  /*38b0*/  FSEL R32, R28, R40, !P0 ;  /* 0x000000281c207208 */ /* 0x000fe40004000000 */
[----:B------:R-:W-:Y:S01]  /*38c0*/  FSEL R33, R29, R41, !P0 ;  /* 0x000000291d217208 */ /* 0x000fe20004000000 */
[----:B------:R-:W-:Y:S01]  /*38d0*/  DFMA R16, R30, -R16, UR12 ;  /* 0x0000000c1e107e2b */ /* 0x000fe20008000810 */
[----:B------:R-:W-:-:S04]  /*38e0*/  LOP3.LUT P0, RZ, R4, 0x2, RZ, 0xc0, !PT ;  /* 0x0000000204ff7812 */ /* 0x000fc8000780c0ff */
[----:B------:R-:W-:-:S10]  /*38f0*/  DADD R28, RZ, -R32 ;  /* 0x00000000ff1c7229 */ /* 0x000fd40000000820 */
[----:B------:R-:W-:Y:S02]  /*3900*/  FSEL R32, R32, R28, !P0 ;  /* 0x0000001c20207208 */ /* 0x000fe40004000000 */
[----:B------:R-:W-:Y:S01]  /*3910*/  FSEL R33, R33, R29, !P0 ;  /* 0x0000001d21217208 */ /* 0x000fe20004000000 */
[----:B------:R-:W-:-:S05]  /*3920*/  DFMA R28, R34, R16, R30 ;  /* 0x00000010221c722b */ /* 0x000fca000000001e */
[----:B------:R-:W-:Y:S01]  /*3930*/  DMUL R16, R20, R32 ;  /* 0x0000002014107228 */ /* 0x000fe20000000000 */
[----:B------:R-:W-:Y:S02]  /*3940*/  IMAD.MOV.U32 R20, RZ, RZ, -0x17d9296b ;  /* 0xe826d695ff147424 */ /* 0x000fe400078e00ff */
[----:B------:R-:W-:Y:S02]  /*3950*/  IMAD.MOV.U32 R21, RZ, RZ, 0x3e112e0b ;  /* 0x3e112e0bff157424 */ /* 0x000fe400078e00ff */
[----:B------:R-:W-:-:S03]  /*3960*/  FFMA R4, RZ, UR16, R29 ;  /* 0x00000010ff047c23 */ /* 0x000fc6000800001d */
[----:B------:R-:W-:Y:S01]  /*3970*/  DFMA R16, R22, R16, R24 ;  /* 0x000000101610722b */ /* 0x000fe20000000018 */
[----:B------:R-:W-:Y:S01]  /*3980*/  IMAD.U32 R22, RZ, RZ, UR13 ;  /* 0x0000000dff167e24 */ /* 0x000fe2000f8e00ff */
[----:B------:R-:W-:Y:S01]  /*3990*/  FSETP.GT.AND P0, PT, |R4|, 1.469367938527859385e-39, PT ;  /* 0x001000000400780b */ /* 0x000fe20003f04200 */
[----:B--2---:R-:W-:Y:S01]  /*39a0*/  DSETP.LEU.AND P1, PT, R20, |UR14|, PT ;  /* 0x4000000e14007e2a */ /* 0x004fe2000bf2b000 */
[----:B------:R-:W-:Y:S01]  /*39b0*/  UMOV UR14, 0x47ae147b ;  /* 0x47ae147b000e7882 */ /* 0x000fe20000000000 */
[----:B------:R-:W-:Y:S01]  /*39c0*/  UMOV UR15, 0x3f747ae1 ;  /* 0x3f747ae1000f7882 */ /* 0x000fe20000000000 */
[----:B------:R-:W-:Y:S01]  /*39d0*/  FSETP.GEU.AND P2, PT, |R22|, 6.5827683646048100446e-37, PT ;  /* 0x036000001600780b */ /* 0x000fe20003f4e200 */
[----:B------:R-:W-:Y:S02]  /*39e0*/  DFMA R44, R14, UR14, R12 ;  /* 0x0000000e0e2c7c2b */ /* 0x000fe4000800000c */
[----:B------:R-:W-:-:S10]  /*39f0*/  DFMA R46, R16, UR14, R10 ;  /* 0x0000000e102e7c2b */ /* 0x000fd4000800000a */
[----:B------:R-:W-:Y:S05]  /*3a00*/  @P0 BRA P2, `(.L_x_42) ;  /* 0x0000000000340947 */ /* 0x000fea0001000000 */
[----:B------:R-:W0:Y:S01]  /*3a10*/  LDCU.64 UR14, c[0x0][0x3a8] ;  /* 0x00007500ff0e77ac */ /* 0x000e220008000a00 */
[----:B------:R-:W-:Y:S01]  /*3a20*/  IMAD.U32 R20, RZ, RZ, UR12 ;  /* 0x0000000cff147e24 */ /* 0x000fe2000f8e00ff */
[----:B------:R-:W-:Y:S01]  /*3a30*/  MOV R4, 0x3ac0 ;  /* 0x00003ac000047802 */ /* 0x000fe20000000f00 */
[----:B------:R-:W-:Y:S02]  /*3a40*/  IMAD.U32 R23, RZ, RZ, UR13 ;  /* 0x0000000dff177e24 */ /* 0x000fe4000f8e00ff */
[----:B------:R-:W-:Y:S02]  /*3a50*/  IMAD.U32 R21, RZ, RZ, UR13 ;  /* 0x0000000dff157e24 */ /* 0x000fe4000f8e00ff */
[----:B------:R-:W-:Y:S02]  /*3a60*/  IMAD.U32 R22, RZ, RZ, UR12 ;  /* 0x0000000cff167e24 */ /* 0x000fe4000f8e00ff */
[----:B------:R-:W-:Y:S02]  /*3a70*/  IMAD.MOV.U32 R34, RZ, RZ, R20 ;  /* 0x000000ffff227224 */ /* 0x000fe400078e0014 */
[----:B------:R-:W-:-:S02]  /*3a80*/  IMAD.MOV.U32 R35, RZ, RZ, R23 ;  /* 0x000000ffff237224 */ /* 0x000fc400078e0017 */
[----:B0-----:R-:W-:Y:S02]  /*3a90*/  IMAD.U32 R32, RZ, RZ, UR14 ;  /* 0x0000000eff207e24 */ /* 0x001fe4000f8e00ff */
[----:B------:R-:W-:-:S07]  /*3aa0*/  IMAD.U32 R33, RZ, RZ, UR15 ;  /* 0x0000000fff217e24 */ /* 0x000fce000f8e00ff */
[----:B------:R-:W-:Y:S05]  /*3ab0*/  CALL.REL.NOINC `($__internal_0_$__cuda_sm20_div_rn_f64_full) ;  /* 0x00000088004c7944 */ /* 0x000fea0003c00000 */
[----:B------:R-:W-:Y:S02]  /*3ac0*/  IMAD.MOV.U32 R28, RZ, RZ, R36 ;  /* 0x000000ffff1c7224 */ /* 0x000fe400078e0024 */
[----:B------:R-:W-:-:S07]  /*3ad0*/  IMAD.MOV.U32 R29, RZ, RZ, R37 ;  /* 0x000000ffff1d7224 */ /* 0x000fce00078e0025 */
.L_x_42:
[----:B------:R-:W0:Y:S01]  /*3ae0*/  FRND.F64.FLOOR R50, R28 ;  /* 0x0000001c00327313 */ /* 0x000e220000305800 */
[----:B------:R-:W-:Y:S02]  /*3af0*/  IMAD.MOV.U32 R20, RZ, RZ, 0x0 ;  /* 0x00000000ff147424 */ /* 0x000fe400078e00ff */
[----:B------:R-:W-:Y:S01]  /*3b00*/  IMAD.MOV.U32 R21, RZ, RZ, 0x3ff00000 ;  /* 0x3ff00000ff157424 */ /* 0x000fe200078e00ff */
[----:B0-----:R-:W-:Y:S01]  /*3b10*/  DADD R50, -R50, R28 ;  /* 0x0000000032327229 */ /* 0x001fe2000000011c */
        /* <DEDUP_REMOVED lines=14> */
[----:B------:R-:W0:Y:S01]  /*3c00*/  @!P0 LDC.64 R22, c[0x0][0x3a8] ;  /* 0x0000ea00ff168b82 */ /* 0x000e220000000a00 */
[----:B------:R-:W-:Y:S02]  /*3c10*/  @P0 DSETP.NEU.AND P1, PT, R20, +INF , PT ;  /* 0x7ff000001400042a */ /* 0x000fe40003f2d000 */
[----:B0-----:R-:W-:-:S06]  /*3c20*/  @!P0 DADD R22, R22, UR12 ;  /* 0x0000000c16168e29 */ /* 0x001fcc0008000000 */
[----:B------:R-:W-:Y:S02]  /*3c30*/  @P0 FSEL R23, R4, -QNAN , P1 ;  /* 0xfff8000004170808 */ /* 0x000fe40000800000 */
[----:B------:R-:W-:Y:S01]  /*3c40*/  @P0 FSEL R22, RZ, UR12, !P1 ;  /* 0x0000000cff160c08 */ /* 0x000fe2000c800000 */
[----:B------:R-:W-:Y:S06]  /*3c50*/  BRA `(.L_x_45) ;  /* 0x0000000000b87947 */ /* 0x000fec0003800000 */
.L_x_44:
        /* <DEDUP_REMOVED lines=17> */
.L_x_46:
        /* <DEDUP_REMOVED lines=10> */
[----:B------:R-:W-:Y:S02]  /*3e10*/  LOP3.LUT R21, R29, 0x7fffffff, RZ, 0xc0, !PT ;  /* 0x7fffffff1d157812 */ /* 0x000fe400078ec0ff */
[----:B------:R-:W-:Y:S02]  /*3e20*/  CS2R R22, SRZ ;  /* 0x0000000000167805 */ /* 0x000fe4000001ff00 */
[----:B------:R-:W-:-:S04]  /*3e30*/  ISETP.NE.U32.AND P0, PT, R20, RZ, PT ;  /* 0x000000ff1400720c */ /* 0x000fc80003f05070 */
        /* <DEDUP_REMOVED lines=11> */
[-CC-:B------:R-:W-:Y:S02]  /*3ef0*/  @!P0 SHF.R.U64 R22, R19, R4.reuse, R21.reuse ;  /* 0x0000000413168219 */ /* 0x180fe40000001215 */
[----:B------:R-:W-:Y:S02]  /*3f00*/  @P0 IADD3 R22, P1, PT, RZ, R19, RZ ;  /* 0x00000013ff160210 */ /* 0x000fe40007f3e0ff */
[----:B------:R-:W-:-:S03]  /*3f10*/  @!P0 SHF.R.U32.HI R23, RZ, R4, R21 ;  /* 0x00000004ff178219 */ /* 0x000fc60000011615 */
[----:B------:R-:W-:-:S08]  /*3f20*/  @P0 IMAD.U32.X R23, R18, 0x100000, R21, P1 ;  /* 0x0010000012170824 */ /* 0x000fd000008e0415 */
.L_x_47:
[----:B------:R-:W-:-:S11]  /*3f30*/  DADD R22, -RZ, |R22| ;  /* 0x00000000ff167229 */ /* 0x000fd60000000516 */
.L_x_45:
[----:B------:R-:W-:Y:S01]  /*3f40*/  DSETP.GTU.AND P0, PT, R22, R26, PT ;  /* 0x0000001a1600722a */ /* 0x000fe20003f0c000 */
[----:B------:R-:W-:-:S05]  /*3f50*/  IMAD.MOV.U32 R20, RZ, RZ, RZ ;  /* 0x000000ffff147224 */ /* 0x000fca00078e00ff */
[----:B------:R-:W-:-:S08]  /*3f60*/  FSEL R21, RZ, 1.875, P0 ;  /* 0x3ff00000ff157808 */ /* 0x000fd00000000000 */
.L_x_43:
[----:B------:R-:W-:Y:S01]  /*3f70*/  DMUL R48, R44, 6 ;  /* 0x401800002c307828 */ /* 0x000fe20000000000 */
[----:B------:R-:W-:Y:S01]  /*3f80*/  BSSY.RECONVERGENT B2, `(.L_x_48) ;  /* 0x000001d000027945 */ /* 0x000fe20003800200 */
[----:B------:R-:W-:-:S06]  /*3f90*/  DMUL R22, R50, 3 ;  /* 0x4008000032167828 */ /* 0x000fcc0000000000 */
        /* <DEDUP_REMOVED lines=27> */
.L_x_49:
[----:B------:R-:W-:Y:S05]  /*4150*/  BSYNC.RECONVERGENT B2 ;  /* 0x0000000000027941 */ /* 0x000fea0003800200 */
.L_x_48:
        /* <DEDUP_REMOVED lines=17> */
[----:B------:R-:W-:-:S05]  /*4270*/  DSETP.NEU.AND P5, PT, |R46|, +INF , PT ;  /* 0x7ff000002e00742a */ /* 0x000fca0003fad200 */
        /* <DEDUP_REMOVED lines=40> */
.L_x_51:
[----:B------:R-:W-:Y:S05]  /*4500*/  BSYNC.RECONVERGENT B2 ;  /* 0x0000000000027941 */ /* 0x000fea0003800200 */
.L_x_50:
[----:B------:R-:W0:Y:S01]  /*4510*/  LDCU.64 UR14, c[0x4][0x8] ;  /* 0x01000100ff0e77ac */ /* 0x000e220008000a00 */
[----:B------:R-:W-:-:S05]  /*4520*/  IMAD.SHL.U32 R28, R4, 0x40, RZ ;  /* 0x00000040041c7824 */ /* 0x000fca00078e00ff */
[----:B------:R-:W-:-:S04]  /*4530*/  LOP3.LUT R28, R28, 0x40, RZ, 0xc0, !PT ;  /* 0x000000401c1c7812 */ /* 0x000fc800078ec0ff */
[----:B0-----:R-:W-:-:S05]  /*4540*/  IADD3 R42, P0, PT, R28, UR14, RZ ;  /* 0x0000000e1c2a7c10 */ /* 0x001fca000ff1e0ff */
[----:B------:R-:W-:Y:S01]  /*4550*/  IMAD.X R43, RZ, RZ, UR15, P0 ;  /* 0x0000000fff2b7e24 */ /* 0x000fe200080e06ff */
[----:B------:R-:W-:Y:S01]  /*4560*/  LOP3.LUT R40, R4, 0x1, RZ, 0xc0, !PT ;  /* 0x0000000104287812 */ /* 0x000fe200078ec0ff */
[----:B------:R-:W-:Y:S02]  /*4570*/  IMAD.MOV.U32 R52, RZ, RZ, 0x20fd8164 ;  /* 0x20fd8164ff347424 */ /* 0x000fe400078e00ff */
[----:B------:R-:W-:Y:S01]  /*4580*/  IMAD.MOV.U32 R53, RZ, RZ, 0x3da8ff83 ;  /* 0x3da8ff83ff357424 */ /* 0x000fe200078e00ff */
[----:B------:R-:W2:Y:S01]  /*4590*/  LDG.E.128.CONSTANT R28, desc[UR10][R42.64] ;  /* 0x0000000a2a1c7981 */ /* 0x000ea2000c1e9d00 */
[----:B------:R-:W-:Y:S01]  /*45a0*/  DMUL R44, R44, -3.5 ;  /* 0xc00c00002c2c7828 */ /* 0x000fe20000000000 */
[----:B------:R-:W0:Y:S02]  /*45b0*/  LDCU.64 UR14, c[0x0][0x3a0] ;  /* 0x00007400ff0e77ac */ /* 0x000e240008000a00 */
[----:B------:R-:W3:Y:S04]  /*45c0*/  LDG.E.128.CONSTANT R32, desc[UR10][R42.64+0x10] ;  /* 0x0000100a2a207981 */ /* 0x000ee8000c1e9d00 */
[----:B------:R0:W4:Y:S01]  /*45d0*/  LDG.E.128.CONSTANT R36, desc[UR10][R42.64+0x20] ;  /* 0x0000200a2a247981 */ /* 0x000122000c1e9d00 */
[----:B------:R-:W-:Y:S01]  /*45e0*/  ISETP.NE.U32.AND P0, PT, R40, 0x1, PT ;  /* 0x000000012800780c */ /* 0x000fe20003f05070 */
[----:B------:R-:W-:Y:S01]  /*45f0*/  DMUL R40, R24, R24 ;  /* 0x0000001818287228 */ /* 0x000fe20000000000 */
[----:B------:R-:W-:Y:S01]  /*4600*/  BSSY.RECONVERGENT B2, `(.L_x_52) ;  /* 0x0000031000027945 */ /* 0x000fe20003800200 */
[----:B------:R-:W-:Y:S01]  /*4610*/  DSETP.NEU.AND P4, PT, |R44|, +INF , PT ;  /* 0x7ff000002c00742a */ /* 0x000fe20003f8d200 */
[----:B------:R-:W-:Y:S01]  /*4620*/  FSEL R52, R52, -8.06006814911005101289e+34, !P0 ;  /* 0xf9785eba34347808 */ /* 0x000fe20004000000 */
[----:B------:R-:W-:Y:S01]  /*4630*/  DMUL R18, R22, R18 ;  /* 0x0000001216127228 */ /* 0x000fe20000000000 */
[----:B------:R-:W-:Y:S01]  /*4640*/  FSEL R53, -R53, 0.11223486810922622681, !P0 ;  /* 0x3de5db6535357808 */ /* 0x000fe20004000100 */
[----:B0-----:R-:W-:-:S05]  /*4650*/  DMUL R42, R20, UR14 ;  /* 0x0000000e142a7c28 */ /* 0x001fca0008000000 */
        /* <DEDUP_REMOVED lines=11> */
[----:B------:R-:W-:-:S03]  /*4710*/  @!P4 IMAD.MOV.U32 R4, RZ, RZ, 0x1 ;  /* 0x00000001ff04c424 */ /* 0x000fc600078e00ff */
[----:B------:R-:W-:-:S10]  /*4720*/  DADD R24, RZ, -R28 ;  /* 0x00000000ff187229 */ /* 0x000fd4000000081c */
[----:B------:R-:W-:Y:S02]  /*4730*/  FSEL R28, R28, R24, !P0 ;  /* 0x000000181c1c7208 */ /* 0x000fe40004000000 */
[----:B------:R-:W-:Y:S01]  /*4740*/  FSEL R29, R29, R25, !P0 ;  /* 0x000000191d1d7208 */ /* 0x000fe20004000000 */
[----:B------:R-:W-:-:S05]  /*4750*/  @!P4 DMUL R24, RZ, R44 ;  /* 0x0000002cff18c228 */ /* 0x000fca0000000000 */
        /* <DEDUP_REMOVED lines=25> */
.L_x_55:
[----:B------:R-:W-:Y:S05]  /*48f0*/  BSYNC.RECONVERGENT B3 ;  /* 0x0000000000037941 */ /* 0x000fea0003800200 */
.L_x_54:
[----:B------:R-:W-:-:S07]  /*4900*/  VIADD R4, R28, 0x1 ;  /* 0x000000011c047836 */ /* 0x000fce0000000000 */
.L_x_53:
[----:B------:R-:W-:Y:S05]  /*4910*/  BSYNC.RECONVERGENT B2 ;  /* 0x0000000000027941 */ /* 0x000fea0003800200 */
.L_x_52:
        /* <DEDUP_REMOVED lines=10> */
[----:B------:R-:W-:Y:S01]  /*49c0*/  UMOV UR14, 0x47ae147b ;  /* 0x47ae147b000e7882 */ /* 0x000fe20000000000 */
[----:B------:R-:W-:Y:S01]  /*49d0*/  IMAD.MOV.U32 R55, RZ, RZ, 0x3da8ff83 ;  /* 0x3da8ff83ff377424 */ /* 0x000fe200078e00ff */
[----:B------:R-:W-:Y:S01]  /*49e0*/  ISETP.NE.U32.AND P0, PT, R40, 0x1, PT ;  /* 0x000000012800780c */ /* 0x000fe20003f05070 */
[----:B------:R-:W-:Y:S01]  /*49f0*/  DMUL R40, R24, R24 ;  /* 0x0000001818287228 */ /* 0x000fe20000000000 */
[----:B------:R-:W-:Y:S01]  /*4a00*/  UMOV UR15, 0x3f747ae1 ;  /* 0x3f747ae1000f7882 */ /* 0x000fe20000000000 */
[----:B------:R-:W-:Y:S01]  /*4a10*/  BSSY.RECONVERGENT B2, `(.L_x_56) ;  /* 0x0000031000027945 */ /* 0x000fe20003800200 */
[----:B------:R-:W-:-:S02]  /*4a20*/  FSEL R54, R54, -8.06006814911005101289e+34, !P0 ;  /* 0xf9785eba36367808 */ /* 0x000fc40004000000 */
[----:B------:R-:W-:-:S06]  /*4a30*/  FSEL R55, -R55, 0.11223486810922622681, !P0 ;  /* 0x3de5db6537377808 */ /* 0x000fcc0004000100 */
[----:B--2---:R-:W-:-:S08]  /*4a40*/  DFMA R28, R40, R54, R28 ;  /* 0x00000036281c722b */ /* 0x004fd0000000001c */
[----:B------:R-:W-:Y:S02]  /*4a50*/  DFMA R28, R40, R28, R30 ;  /* 0x0000001c281c722b */ /* 0x000fe4000000001e */
[----:B------:R-:W-:-:S06]  /*4a60*/  DFMA R30, R16, UR14, R10 ;  /* 0x0000000e101e7c2b */ /* 0x000fcc000800000a */
[----:B---3--:R-:W-:Y:S01]  /*4a70*/  DFMA R28, R40, R28, R32 ;  /* 0x0000001c281c722b */ /* 0x008fe20000000020 */
[----:B------:R-:W-:Y:S02]  /*4a80*/  IMAD.MOV.U32 R32, RZ, RZ, -0x4bc6a7f0 ;  /* 0xb4395810ff207424 */ /* 0x000fe400078e00ff */
[----:B------:R-:W-:-:S05]  /*4a90*/  IMAD.MOV.U32 R33, RZ, RZ, 0x3fde76c8 ;  /* 0x3fde76c8ff217424 */ /* 0x000fca00078e00ff */
[----:B------:R-:W-:Y:S02]  /*4aa0*/  DFMA R28, R40, R28, R34 ;  /* 0x0000001c281c722b */ /* 0x000fe40000000022 */
[----:B------:R-:W-:-:S06]  /*4ab0*/  DFMA R30, -R32, UR12, R30 ;  /* 0x0000000c201e7c2b */ /* 0x000fcc000800011e */
[----:B----4-:R-:W-:-:S08]  /*4ac0*/  DFMA R28, R40, R28, R36 ;  /* 0x0000001c281c722b */ /* 0x010fd00000000024 */
[----:B------:R-:W-:-:S08]  /*4ad0*/  DFMA R28, R40, R28, R38 ;  /* 0x0000001c281c722b */ /* 0x000fd00000000026 */
[----:B------:R-:W-:Y:S02]  /*4ae0*/  DFMA R24, R28, R24, R24 ;  /* 0x000000181c18722b */ /* 0x000fe40000000018 */
[----:B------:R-:W-:Y:S02]  /*4af0*/  DFMA R28, R40, R28, 1 ;  /* 0x3ff00000281c742b */ /* 0x000fe4000000001c */
[----:B------:R-:W-:-:S08]  /*4b00*/  DMUL R40, R30, -1.5 ;  /* 0xbff800001e287828 */ /* 0x000fd00000000000 */
[----:B------:R-:W-:Y:S01]  /*4b10*/  DSETP.NEU.AND P1, PT, |R40|, +INF , PT ;  /* 0x7ff000002800742a */ /* 0x000fe20003f2d200 */
[----:B------:R-:W-:Y:S02]  /*4b20*/  FSEL R30, R28, R24, !P0 ;  /* 0x000000181c1e7208 */ /* 0x000fe40004000000 */
[----:B------:R-:W-:Y:S02]  /*4b30*/  FSEL R31, R29, R25, !P0 ;  /* 0x000000191d1f7208 */ /* 0x000fe40004000000 */
[----:B------:R-:W-:-:S04]  /*4b40*/  LOP3.LUT P0, RZ, R4, 0x2, RZ, 0xc0, !PT ;  /* 0x0000000204ff7812 */ /* 0x000fc8000780c0ff */
[----:B------:R-:W-:-:S05]  /*4b50*/  DADD R28, RZ, -R30 ;  /* 0x00000000ff1c7229 */ /* 0x000fca000000081e */
[----:B------:R-:W-:Y:S01]  /*4b60*/  @!P1 DMUL R24, RZ, R40 ;  /* 0x00000028ff189228 */ /* 0x000fe20000000000 */
[----:B------:R-:W-:-:S04]  /*4b70*/  @!P1 IMAD.MOV.U32 R4, RZ, RZ, RZ ;  /* 0x000000ffff049224 */ /* 0x000fc800078e00ff */
        /* <DEDUP_REMOVED lines=26> */
.L_x_57:
[----:B------:R-:W-:Y:S05]  /*4d20*/  BSYNC.RECONVERGENT B2 ;  /* 0x0000000000027941 */ /* 0x000fea0003800200 */
.L_x_56:
        /* <DEDUP_REMOVED lines=15> */
[----:B------:R-:W-:Y:S01]  /*4e20*/  LOP3.LUT P2, RZ, R4, 0x2, RZ, 0xc0, !PT ;  /* 0x0000000204ff7812 */ /* 0x000fe2000784c0ff */
[----:B------:R-:W-:Y:S01]  /*4e30*/  BSSY.RECONVERGENT B2, `(.L_x_58) ;  /* 0x0000031000027945 */ /* 0x000fe20003800200 */
[----:B------:R-:W-:Y:S01]  /*4e40*/  FSEL R58, R58, -8.06006814911005101289e+34, !P0 ;  /* 0xf9785eba3a3a7808 */ /* 0x000fe20004000000 */
[----:B------:R-:W-:Y:S01]  /*4e50*/  DMUL R20, R20, R2 ;  /* 0x0000000214147228 */ /* 0x000fe20000000000 */
        /* <DEDUP_REMOVED lines=9> */
[----:B------:R-:W-:-:S08]  /*4ef0*/  DFMA R24, R14, UR14, R12 ;  /* 0x0000000e0e187c2b */ /* 0x000fd0000800000c */
[----:B------:R-:W-:Y:S01]  /*4f00*/  DMUL R24, R24, -2.5 ;  /* 0xc004000018187828 */ /* 0x000fe20000000000 */
[----:B------:R-:W-:Y:S02]  /*4f10*/  FSEL R32, R28, R30, !P0 ;  /* 0x0000001e1c207208 */ /* 0x000fe40004000000 */
[----:B------:R-:W-:Y:S01]  /*4f20*/  FSEL R33, R29, R31, !P0 ;  /* 0x0000001f1d217208 */ /* 0x000fe20004000000 */
[----:B------:R-:W-:-:S04]  /*4f30*/  DMUL R30, R42, -1.5 ;  /* 0xbff800002a1e7828 */ /* 0x000fc80000000000 */
[----:B------:R-:W-:Y:S02]  /*4f40*/  DSETP.NEU.AND P0, PT, |R24|, +INF , PT ;  /* 0x7ff000001800742a */ /* 0x000fe40003f0d200 */
[----:B------:R-:W-:Y:S02]  /*4f50*/  DADD R28, RZ, -R32 ;  /* 0x00000000ff1c7229 */ /* 0x000fe40000000820 */
[----:B------:R-:W-:-:S08]  /*4f60*/  DMUL R30, R30, R52 ;  /* 0x000000341e1e7228 */ /* 0x000fd00000000000 */
[----:B------:R-:W-:Y:S02]  /*4f70*/  FSEL R52, R32, R28, !P2 ;  /* 0x0000001c20347208 */ /* 0x000fe40005000000 */
[----:B------:R-:W-:Y:S01]  /*4f80*/  FSEL R53, R33, R29, !P2 ;  /* 0x0000001d21357208 */ /* 0x000fe20005000000 */
[----:B------:R-:W-:Y:S01]  /*4f90*/  @!P0 DMUL R54, RZ, R24 ;  /* 0x00000018ff368228 */ /* 0x000fe20000000000 */
[----:B------:R-:W-:-:S04]  /*4fa0*/  @!P0 IMAD.MOV.U32 R4, RZ, RZ, RZ ;  /* 0x000000ffff048224 */ /* 0x000fc800078e00ff */
        /* <DEDUP_REMOVED lines=25> */
.L_x_59:
[----:B------:R-:W-:Y:S05]  /*5140*/  BSYNC.RECONVERGENT B2 ;  /* 0x0000000000027941 */ /* 0x000fea0003800200 */
.L_x_58:
        /* <DEDUP_REMOVED lines=13> */
[----:B------:R-:W-:-:S02]  /*5220*/  DMUL R56, R54, R54 ;  /* 0x0000003636387228 */ /* 0x000fc40000000000 */
[----:B------:R-:W-:Y:S01]  /*5230*/  DMUL R50, R50, 6 ;  /* 0x4018000032327828 */ /* 0x000fe20000000000 */
[----:B------:R-:W-:Y:S02]  /*5240*/  FSEL R60, R60, -8.06006814911005101289e+34, !P2 ;  /* 0xf9785eba3c3c7808 */ /* 0x000fe40005000000 */
        /* <DEDUP_REMOVED lines=44> */
.L_x_63:
[----:B------:R-:W-:Y:S05]  /*5510*/  BSYNC.RECONVERGENT B3 ;  /* 0x0000000000037941 */ /* 0x000fea0003800200 */
.L_x_62:
[----:B------:R-:W-:-:S07]  /*5520*/  VIADD R4, R28, 0x1 ;  /* 0x000000011c047836 */ /* 0x000fce0000000000 */
.L_x_61:
[----:B------:R-:W-:Y:S05]  /*5530*/  BSYNC.RECONVERGENT B2 ;  /* 0x0000000000027941 */ /* 0x000fea0003800200 */
.L_x_60:
        /* <DEDUP_REMOVED lines=10> */
[----:B------:R-:W-:Y:S01]  /*55e0*/  BSSY.RECONVERGENT B2, `(.L_x_64) ;  /* 0x0000030000027945 */ /* 0x000fe20003800200 */
[----:B------:R-:W-:Y:S01]  /*55f0*/  IMAD.MOV.U32 R57, RZ, RZ, 0x3da8ff83 ;  /* 0x3da8ff83ff397424 */ /* 0x000fe200078e00ff */
[----:B------:R-:W-:Y:S01]  /*5600*/  ISETP.NE.U32.AND P2, PT, R48, 0x1, PT ;  /* 0x000000013000780c */ /* 0x000fe20003f45070 */
[----:B------:R-:W-:-:S03]  /*5610*/  DMUL R48, R54, R54 ;  /* 0x0000003636307228 */ /* 0x000fc60000000000 */
[----:B------:R-:W-:Y:S01]  /*5620*/  FSEL R56, R56, -8.06006814911005101289e+34, !P2 ;  /* 0xf9785eba38387808 */ /* 0x000fe20005000000 */
[----:B0-----:R-:W-:Y:S01]  /*5630*/  @!P5 DMUL R52, RZ, R46 ;  /* 0x0000002eff34d228 */ /* 0x001fe20000000000 */
        /* <DEDUP_REMOVED lines=16> */
[----:B------:R-:W-:Y:S06]  /*5740*/  @!P5 BRA `(.L_x_65) ;  /* 0x000000000064d947 */ /* 0x000fec0003800000 */
        /* <DEDUP_REMOVED lines=23> */
.L_x_67:
[----:B------:R-:W-:Y:S05]  /*58c0*/  BSYNC.RECONVERGENT B3 ;  /* 0x0000000000037941 */ /* 0x000fea0003800200 */
.L_x_66:
[----:B------:R-:W-:-:S07]  /*58d0*/  VIADD R4, R28, 0x1 ;  /* 0x000000011c047836 */ /* 0x000fce0000000000 */
.L_x_65:
[----:B------:R-:W-:Y:S05]  /*58e0*/  BSYNC.RECONVERGENT B2 ;  /* 0x0000000000027941 */ /* 0x000fea0003800200 */
.L_x_64:
        /* <DEDUP_REMOVED lines=24> */
[----:B------:R-:W-:Y:S02]  /*5a70*/  DMUL R46, R50, R48 ;  /* 0x00000030322e7228 */ /* 0x000fe40000000000 */
[----:B------:R-:W-:-:S06]  /*5a80*/  @!P4 DMUL R48, RZ, R44 ;  /* 0x0000002cff30c228 */ /* 0x000fcc0000000000 */
[----:B------:R-:W-:Y:S02]  /*5a90*/  FSEL R30, R28, R52, !P2 ;  /* 0x000000341c1e7208 */ /* 0x000fe40005000000 */
[----:B------:R-:W-:Y:S02]  /*5aa0*/  FSEL R31, R29, R53, !P2 ;  /* 0x000000351d1f7208 */ /* 0x000fe40005000000 */
        /* <DEDUP_REMOVED lines=30> */
.L_x_69:
[----:B------:R-:W-:Y:S05]  /*5c90*/  BSYNC.RECONVERGENT B2 ;  /* 0x0000000000027941 */ /* 0x000fea0003800200 */
.L_x_68:
        /* <DEDUP_REMOVED lines=10> */
[----:B------:R-:W-:Y:S01]  /*5d40*/  DMUL R42, R42, 3.5 ;  /* 0x400c00002a2a7828 */ /* 0x000fe20000000000 */
        /* <DEDUP_REMOVED lines=47> */
.L_x_73:
[----:B------:R-:W-:Y:S05]  /*6040*/  BSYNC.RECONVERGENT B3 ;  /* 0x0000000000037941 */ /* 0x000fea0003800200 */
.L_x_72:
[----:B------:R-:W-:-:S07]  /*6050*/  VIADD R4, R28, 0x1 ;  /* 0x000000011c047836 */ /* 0x000fce0000000000 */
.L_x_71:
[----:B------:R-:W-:Y:S05]  /*6060*/  BSYNC.RECONVERGENT B2 ;  /* 0x0000000000027941 */ /* 0x000fea0003800200 */
.L_x_70:
        /* <DEDUP_REMOVED lines=57> */
.L_x_77:
[----:B------:R-:W-:Y:S05]  /*6400*/  BSYNC.RECONVERGENT B3 ;  /* 0x0000000000037941 */ /* 0x000fea0003800200 */
.L_x_76:
[----:B------:R-:W-:-:S07]  /*6410*/  VIADD R4, R28, 0x1 ;  /* 0x000000011c047836 */ /* 0x000fce0000000000 */
.L_x_75:
[----:B------:R-:W-:Y:S05]  /*6420*/  BSYNC.RECONVERGENT B2 ;  /* 0x0000000000027941 */ /* 0x000fea0003800200 */
.L_x_74:
        /* <DEDUP_REMOVED lines=10> */
[----:B------:R1:W4:Y:S01]  /*64d0*/  LDG.E.128.CONSTANT R36, desc[UR10][R46.64+0x20] ;  /* 0x0000200a2e247981 */ /* 0x000322000c1e9d00 */
[----:B------:R-:W-:Y:S01]  /*64e0*/  IMAD.MOV.U32 R49, RZ, RZ, 0x3da8ff83 ;  /* 0x3da8ff83ff317424 */ /* 0x000fe200078e00ff */
[----:B------:R-:W-:Y:S01]  /*64f0*/  ISETP.NE.U32.AND P0, PT, R24, 0x1, PT ;  /* 0x000000011800780c */ /* 0x000fe20003f05070 */
[----:B------:R-:W-:Y:S01]  /*6500*/  DMUL R24, R44, R44 ;  /* 0x0000002c2c187228 */ /* 0x000fe20000000000 */
[----:B------:R-:W-:Y:S01]  /*6510*/  UMOV UR16, 0x47ae147b ;  /* 0x47ae147b00107882 */ /* 0x000fe20000000000 */
[----:B------:R-:W-:Y:S01]  /*6520*/  DMUL R20, R20, -2.5 ;  /* 0xc004000014147828 */ /* 0x000fe20000000000 */
[----:B------:R-:W-:Y:S01]  /*6530*/  FSEL R48, R48, -8.06006814911005101289e+34, !P0 ;  /* 0xf9785eba30307808 */ /* 0x000fe20004000000 */
[----:B------:R-:W-:Y:S01]  /*6540*/  UMOV UR17, 0x3f747ae1 ;  /* 0x3f747ae100117882 */ /* 0x000fe20000000000 */
[----:B------:R-:W-:Y:S01]  /*6550*/  FSEL R49, -R49, 0.11223486810922622681, !P0 ;  /* 0x3de5db6531317808 */ /* 0x000fe20004000100 */
[----:B-1----:R-:W-:-:S05]  /*6560*/  DFMA R46, R18, UR16, R12 ;  /* 0x00000010122e7c2b */ /* 0x002fca000800000c */
        /* <DEDUP_REMOVED lines=10> */
[----:B------:R-:W-:-:S04]  /*6610*/  LOP3.LUT P0, RZ, R4, 0x2, RZ, 0xc0, !PT ;  /* 0x0000000204ff7812 */ /* 0x000fc8000780c0ff */
[----:B------:R-:W-:-:S10]  /*6620*/  DADD R24, RZ, -R28 ;  /* 0x00000000ff187229 */ /* 0x000fd4000000081c */
[----:B------:R-:W-:Y:S02]  /*6630*/  FSEL R24, R28, R24, !P0 ;  /* 0x000000181c187208 */ /* 0x000fe40004000000 */
[----:B------:R-:W-:-:S06]  /*6640*/  FSEL R25, R29, R25, !P0 ;  /* 0x000000191d197208 */ /* 0x000fcc0004000000 */
[----:B------:R-:W-:Y:S01]  /*6650*/  DMUL R20, R20, R24 ;  /* 0x0000001814147228 */ /* 0x000fe20000000000 */
[----:B------:R-:W-:Y:S02]  /*6660*/  IMAD.MOV.U32 R24, RZ, RZ, -0x17d9296b ;  /* 0xe826d695ff187424 */ /* 0x000fe400078e00ff */
[----:B------:R-:W-:-:S05]  /*6670*/  IMAD.MOV.U32 R25, RZ, RZ, 0x3e112e0b ;  /* 0x3e112e0bff197424 */ /* 0x000fca00078e00ff */
[----:B------:R-:W-:Y:S02]  /*6680*/  DFMA R20, R40, R20, R42 ;  /* 0x000000142814722b */ /* 0x000fe4000000002a */
[----:B0-----:R-:W-:Y:S01]  /*6690*/  DSETP.LEU.AND P0, PT, R24, |UR14|, PT ;  /* 0x4000000e18007e2a */ /* 0x001fe2000bf0b000 */
[----:B------:R-:W-:Y:S02]  /*66a0*/  IMAD.MOV.U32 R24, RZ, RZ, 0x0 ;  /* 0x00000000ff187424 */ /* 0x000fe400078e00ff */
[----:B------:R-:W-:-:S03]  /*66b0*/  IMAD.MOV.U32 R25, RZ, RZ, 0x3ff00000 ;  /* 0x3ff00000ff197424 */ /* 0x000fc600078e00ff */
[----:B------:R-:W-:-:S08]  /*66c0*/  DFMA R48, R20, UR16, R10 ;  /* 0x0000001014307c2b */ /* 0x000fd0000800000a */
[----:B------:R-:W-:Y:S05]  /*66d0*/  @!P0 BRA `(.L_x_78) ;  /* 0x0000000400408947 */ /* 0x000fea0003800000 */
        /* <DEDUP_REMOVED lines=19> */
.L_x_79:
        /* <DEDUP_REMOVED lines=8> */
[----:B------:R-:W-:Y:S01]  /*6890*/  ISETP.GT.U32.AND P0, PT, R25, 0xfffff, PT ;  /* 0x000fffff1900780c */ /* 0x000fe20003f04070 */
[----:B------:R-:W-:Y:S01]  /*68a0*/  IMAD.U32 R28, RZ, RZ, UR6 ;  /* 0x00000006ff1c7e24 */ /* 0x000fe2000f8e00ff */
[----:B------:R-:W-:Y:S01]  /*68b0*/  SHF.R.U32.HI R31, RZ, 0x14, R25 ;  /* 0x00000014ff1f7819 */ /* 0x000fe20000011619 */
[----:B------:R-:W-:Y:S01]  /*68c0*/  IMAD.U32 R29, RZ, RZ, UR7 ;  /* 0x00000007ff1d7e24 */ /* 0x000fe2000f8e00ff */
[----:B------:R-:W0:Y:S01]  /*68d0*/  LDCU UR14, c[0x0][0x3a8] ;  /* 0x00007500ff0e77ac */ /* 0x000e220008000800 */
[----:B------:R-:W-:-:S04]  /*68e0*/  UISETP.GE.U32.AND UP0, UPT, UR7, 0x100000, UPT ;  /* 0x001000000700788c */ /* 0x000fc8000bf06070 */
[----:B------:R-:W-:-:S04]  /*68f0*/  DMUL R28, R28, 1.80143985094819840000e+16 ;  /* 0x435000001c1c7828 */ /* 0x000fc80000000000 */
[----:B------:R-:W-:Y:S01]  /*6900*/  @!P0 DMUL R24, R24, 1.80143985094819840000e+16 ;  /* 0x4350000018188828 */ /* 0x000fe20000000000 */
[----:B------:R-:W-:-:S05]  /*6910*/  PLOP3.LUT P1, PT, PT, PT, UP0, 0x80, 0x8 ;  /* 0x000000000008781c */ /* 0x000fca0003f2f008 */
[----:B------:R-:W-:Y:S02]  /*6920*/  FSEL R4, R29, UR7, !P1 ;  /* 0x000000071d047c08 */ /* 0x000fe4000c800000 */
[----:B0-----:R-:W-:Y:S02]  /*6930*/  FSEL R29, R28, UR14, !P1 ;  /* 0x0000000e1c1d7c08 */ /* 0x001fe4000c800000 */
[C---:B------:R-:W-:Y:S02]  /*6940*/  @!P0 LEA.HI R30, R25.reuse, R31, RZ, 0xc ;  /* 0x0000001f191e8211 */ /* 0x040fe400078f60ff */
[----:B------:R-:W-:Y:S02]  /*6950*/  LOP3.LUT R25, R25, 0xfffff, RZ, 0xc0, !PT ;  /* 0x000fffff19197812 */ /* 0x000fe400078ec0ff */
[----:B------:R-:W-:Y:S01]  /*6960*/  LOP3.LUT R4, R4, 0xfffff, RZ, 0xc0, !PT ;  /* 0x000fffff04047812 */ /* 0x000fe200078ec0ff */
[----:B------:R-:W-:Y:S01]  /*6970*/  @!P0 VIADD R31, R30, 0xffffffca ;  /* 0xffffffca1e1f8836 */ /* 0x000fe20000000000 */
[----:B------:R-:W-:-:S02]  /*6980*/  LOP3.LUT R25, R25, 0x100000, RZ, 0xfc, !PT ;  /* 0x0010000019197812 */ /* 0x000fc400078efcff */
[----:B------:R-:W-:Y:S01]  /*6990*/  LOP3.LUT R30, R4, 0x100000, RZ, 0xfc, !PT ;  /* 0x00100000041e7812 */ /* 0x000fe200078efcff */
[----:B------:R-:W-:-:S07]  /*69a0*/  VIADD R31, R31, -UR5 ;  /* 0x800000051f1f7c36 */ /* 0x000fce0008000000 */
.L_x_81:
        /* <DEDUP_REMOVED lines=29> */
.L_x_82:
[----:B------:R-:W-:Y:S02]  /*6b80*/  IMAD.MOV.U32 R28, RZ, RZ, R25 ;  /* 0x000000ffff1c7224 */ /* 0x000fe400078e0019 */
[----:B------:R-:W-:-:S06]  /*6b90*/  IMAD.MOV.U32 R29, RZ, RZ, R4 ;  /* 0x000000ffff1d7224 */ /* 0x000fcc00078e0004 */
[----:B------:R-:W-:-:S11]  /*6ba0*/  DADD R28, -RZ, |R28| ;  /* 0x00000000ff1c7229 */ /* 0x000fd6000000051c */
.L_x_80:
[----:B------:R-:W-:Y:S01]  /*6bb0*/  DSETP.GTU.AND P0, PT, R28, R26, PT ;  /* 0x0000001a1c00722a */ /* 0x000fe20003f0c000 */
[----:B------:R-:W-:-:S05]  /*6bc0*/  IMAD.MOV.U32 R24, RZ, RZ, RZ ;  /* 0x000000ffff187224 */ /* 0x000fca00078e00ff */
[----:B------:R-:W-:-:S08]  /*6bd0*/  FSEL R25, RZ, 1.875, P0 ;  /* 0x3ff00000ff197808 */ /* 0x000fd00000000000 */
.L_x_78:
        /* <DEDUP_REMOVED lines=29> */
.L_x_84:
[----:B------:R-:W-:Y:S05]  /*6db0*/  BSYNC.RECONVERGENT B2 ;  /* 0x0000000000027941 */ /* 0x000fea0003800200 */
.L_x_83:
        /* <DEDUP_REMOVED lines=59> */
.L_x_86:
[----:B------:R-:W-:Y:S05]  /*7170*/  BSYNC.RECONVERGENT B2 ;  /* 0x0000000000027941 */ /* 0x000fea0003800200 */
.L_x_85:
        /* <DEDUP_REMOVED lines=15> */
[----:B------:R-:W-:Y:S01]  /*7270*/  LOP3.LUT P1, RZ, R4, 0x2, RZ, 0xc0, !PT ;  /* 0x0000000204ff7812 */ /* 0x000fe2000782c0ff */
[----:B------:R-:W-:Y:S01]  /*7280*/  BSSY.RECONVERGENT B2, `(.L_x_87) ;  /* 0x000002f000027945 */ /* 0x000fe20003800200 */
[----:B------:R-:W-:-:S02]  /*7290*/  FSEL R54, R54, -8.06006814911005101289e+34, !P0 ;  /* 0xf9785eba36367808 */ /* 0x000fc40004000000 */
        /* <DEDUP_REMOVED lines=43> */
.L_x_90:
[----:B------:R-:W-:Y:S05]  /*7550*/  BSYNC.RECONVERGENT B3 ;  /* 0x0000000000037941 */ /* 0x000fea0003800200 */
.L_x_89:
[----:B------:R-:W-:-:S07]  /*7560*/  VIADD R4, R28, 0x1 ;  /* 0x000000011c047836 */ /* 0x000fce0000000000 */
.L_x_88:
[----:B------:R-:W-:Y:S05]  /*7570*/  BSYNC.RECONVERGENT B2 ;  /* 0x0000000000027941 */ /* 0x000fea0003800200 */
.L_x_87:
        /* <DEDUP_REMOVED lines=64> */
.L_x_92:
[----:B------:R-:W-:Y:S05]  /*7980*/  BSYNC.RECONVERGENT B2 ;  /* 0x0000000000027941 */ /* 0x000fea0003800200 */
.L_x_91:
        /* <DEDUP_REMOVED lines=31> */
[----:B------:R-:W-:Y:S01]  /*7b80*/  DMUL R30, R44, -1.5 ;  /* 0xbff800002c1e7828 */ /* 0x000fe20000000000 */
[----:B------:R-:W-:-:S03]  /*7b90*/  LOP3.LUT P2, RZ, R4, 0x2, RZ, 0xc0, !PT ;  /* 0x0000000204ff7812 */ /* 0x000fc6000784c0ff */
        /* <DEDUP_REMOVED lines=32> */
.L_x_94:
[----:B------:R-:W-:Y:S05]  /*7da0*/  BSYNC.RECONVERGENT B2 ;  /* 0x0000000000027941 */ /* 0x000fea0003800200 */
.L_x_93:
        /* <DEDUP_REMOVED lines=59> */
.L_x_98:
[----:B------:R-:W-:Y:S05]  /*8160*/  BSYNC.RECONVERGENT B3 ;  /* 0x0000000000037941 */ /* 0x000fea0003800200 */
.L_x_97:
[----:B------:R-:W-:-:S07]  /*8170*/  VIADD R4, R28, 0x1 ;  /* 0x000000011c047836 */ /* 0x000fce0000000000 */
.L_x_96:
[----:B------:R-:W-:Y:S05]  /*8180*/  BSYNC.RECONVERGENT B2 ;  /* 0x0000000000027941 */ /* 0x000fea0003800200 */
.L_x_95:
        /* <DEDUP_REMOVED lines=57> */
.L_x_102:
[----:B------:R-:W-:Y:S05]  /*8520*/  BSYNC.RECONVERGENT B3 ;  /* 0x0000000000037941 */ /* 0x000fea0003800200 */
.L_x_101:
[----:B------:R-:W-:-:S07]  /*8530*/  VIADD R4, R28, 0x1 ;  /* 0x000000011c047836 */ /* 0x000fce0000000000 */
.L_x_100:
[----:B------:R-:W-:Y:S05]  /*8540*/  BSYNC.RECONVERGENT B2 ;  /* 0x0000000000027941 */ /* 0x000fea0003800200 */
.L_x_99:
        /* <DEDUP_REMOVED lines=57> */
.L_x_104:
[----:B------:R-:W-:Y:S05]  /*88e0*/  BSYNC.RECONVERGENT B2 ;  /* 0x0000000000027941 */ /* 0x000fea0003800200 */
.L_x_103:
        /* <DEDUP_REMOVED lines=58> */
.L_x_108:
[----:B------:R-:W-:Y:S05]  /*8c90*/  BSYNC.RECONVERGENT B3 ;  /* 0x0000000000037941 */ /* 0x000fea0003800200 */
.L_x_107:
[----:B------:R-:W-:-:S07]  /*8ca0*/  VIADD R4, R28, 0x1 ;  /* 0x000000011c047836 */ /* 0x000fce0000000000 */
.L_x_106:
[----:B------:R-:W-:Y:S05]  /*8cb0*/  BSYNC.RECONVERGENT B2 ;  /* 0x0000000000027941 */ /* 0x000fea0003800200 */
.L_x_105:
        /* <DEDUP_REMOVED lines=58> */
.L_x_112:
[----:B------:R-:W-:Y:S05]  /*9060*/  BSYNC.RECONVERGENT B3 ;  /* 0x0000000000037941 */ /* 0x000fea0003800200 */
.L_x_111:
[----:B------:R-:W-:-:S07]  /*9070*/  VIADD R4, R28, 0x1 ;  /* 0x000000011c047836 */ /* 0x000fce0000000000 */
.L_x_110:
[----:B------:R-:W-:Y:S05]  /*9080*/  BSYNC.RECONVERGENT B2 ;  /* 0x0000000000027941 */ /* 0x000fea0003800200 */
.L_x_109:
[----:B------:R-:W0:Y:S01]  /*9090*/  LDCU.64 UR12, c[0x4][0x8] ;  /* 0x01000100ff0c77ac */ /* 0x000e220008000a00 */
[----:B------:R-:W-:-:S05]  /*90a0*/  IMAD.SHL.U32 R28, R4, 0x40, RZ ;  /* 0x00000040041c7824 */ /* 0x000fca00078e00ff */
[----:B------:R-:W-:-:S04]  /*90b0*/  LOP3.LUT R28, R28, 0x40, RZ, 0xc0, !PT ;  /* 0x000000401c1c7812 */ /* 0x000fc800078ec0ff */
[----:B0-----:R-:W-:Y:S01]  /*90c0*/  IADD3 R50, P0, PT, R28, UR12, RZ ;  /* 0x0000000c1c327c10 */ /* 0x001fe2000ff1e0ff */
[----:B------:R-:W0:Y:S04]  /*90d0*/  LDCU UR12, c[0x0][0x3ac] ;  /* 0x00007580ff0c77ac */ /* 0x000e280008000800 */
[----:B------:R-:W-:-:S05]  /*90e0*/  IMAD.X R51, RZ, RZ, UR13, P0 ;  /* 0x0000000dff337e24 */ /* 0x000fca00080e06ff */
[----:B------:R-:W2:Y:S04]  /*90f0*/  LDG.E.128.CONSTANT R28, desc[UR10][R50.64] ;  /* 0x0000000a321c7981 */ /* 0x000ea8000c1e9d00 */
[----:B------:R-:W3:Y:S04]  /*9100*/  LDG.E.128.CONSTANT R32, desc[UR10][R50.64+0x10] ;  /* 0x0000100a32207981 */ /* 0x000ee8000c1e9d00 */
[----:B------:R0:W4:Y:S01]  /*9110*/  LDG.E.128.CONSTANT R36, desc[UR10][R50.64+0x20] ;  /* 0x0000200a32247981 */ /* 0x000122000c1e9d00 */
[----:B------:R-:W-:Y:S01]  /*9120*/  LOP3.LUT R40, R4, 0x1, RZ, 0xc0, !PT ;  /* 0x0000000104287812 */ /* 0x000fe200078ec0ff */
[----:B------:R-:W-:Y:S01]  /*9130*/  IMAD.MOV.U32 R52, RZ, RZ, 0x20fd8164 ;  /* 0x20fd8164ff347424 */ /* 0x000fe200078e00ff */
[----:B------:R-:W-:-:S02]  /*9140*/  DMUL R48, R46, R46 ;  /* 0x0000002e2e307228 */ /* 0x000fc40000000000 */
[----:B------:R-:W-:Y:S01]  /*9150*/  ISETP.NE.U32.AND P0, PT, R40, 0x1, PT ;  /* 0x000000012800780c */ /* 0x000fe20003f05070 */
[----:B------:R-:W-:Y:S01]  /*9160*/  IMAD.MOV.U32 R40, RZ, RZ, 0x3da8ff83 ;  /* 0x3da8ff83ff287424 */ /* 0x000fe200078e00ff */
[----:B------:R-:W-:Y:S02]  /*9170*/  DMUL R24, R24, -2.5 ;  /* 0xc004000018187828 */ /* 0x000fe40000000000 */
[----:B------:R-:W-:Y:S01]  /*9180*/  FSEL R52, R52, -8.06006814911005101289e+34, !P0 ;  /* 0xf9785eba34347808 */ /* 0x000fe20004000000 */
[----:B0-----:R-:W0:Y:S01]  /*9190*/  MUFU.RCP64H R51, UR12 ;  /* 0x0000000c00337d08 */ /* 0x001e220008001800 */
[----:B------:R-:W-:Y:S01]  /*91a0*/  FSEL R53, -R40, 0.11223486810922622681, !P0 ;  /* 0x3de5db6528357808 */ /* 0x000fe20004000100 */
[----:B------:R-:W-:Y:S01]  /*91b0*/  IMAD.MOV.U32 R50, RZ, RZ, 0x1 ;  /* 0x00000001ff327424 */ /* 0x000fe200078e00ff */
[----:B------:R-:W0:Y:S04]  /*91c0*/  LDC.64 R40, c[0x0][0x3a8] ;  /* 0x0000ea00ff287b82 */ /* 0x000e280000000a00 */
[----:B--2---:R-:W-:-:S08]  /*91d0*/  DFMA R28, R48, R52, R28 ;  /* 0x00000034301c722b */ /* 0x004fd0000000001c */
[----:B------:R-:W-:Y:S02]  /*91e0*/  DFMA R28, R48, R28, R30 ;  /* 0x0000001c301c722b */ /* 0x000fe4000000001e */
[----:B0-----:R-:W-:-:S06]  /*91f0*/  DFMA R30, R50, -R40, 1 ;  /* 0x3ff00000321e742b */ /* 0x001fcc0000000828 */
[----:B---3--:R-:W-:Y:S02]  /*9200*/  DFMA R28, R48, R28, R32 ;  /* 0x0000001c301c722b */ /* 0x008fe40000000020 */
[----:B------:R-:W-:-:S06]  /*9210*/  DFMA R30, R30, R30, R30 ;  /* 0x0000001e1e1e722b */ /* 0x000fcc000000001e */
[----:B------:R-:W-:Y:S02]  /*9220*/  DFMA R28, R48, R28, R34 ;  /* 0x0000001c301c722b */ /* 0x000fe40000000022 */
[----:B------:R-:W-:-:S06]  /*9230*/  DFMA R50, R50, R30, R50 ;  /* 0x0000001e3232722b */ /* 0x000fcc0000000032 */
[----:B----4-:R-:W-:Y:S02]  /*9240*/  DFMA R28, R48, R28, R36 ;  /* 0x0000001c301c722b */ /* 0x010fe40000000024 */
[----:B------:R-:W-:-:S06]  /*9250*/  DFMA R32, R50, -R40, 1 ;  /* 0x3ff000003220742b */ /* 0x000fcc0000000828 */
[----:B------:R-:W-:Y:S02]  /*9260*/  DFMA R28, R48, R28, R38 ;  /* 0x0000001c301c722b */ /* 0x000fe40000000026 */
[----:B------:R-:W-:-:S06]  /*9270*/  DFMA R50, R50, R32, R50 ;  /* 0x000000203232722b */ /* 0x000fcc0000000032 */
[----:B------:R-:W-:Y:S01]  /*9280*/  DFMA R30, R28, R46, R46 ;  /* 0x0000002e1c1e722b */ /* 0x000fe2000000002e */
[----:B------:R-:W-:Y:S01]  /*9290*/  IMAD.MOV.U32 R46, RZ, RZ, 0x47ae147b ;  /* 0x47ae147bff2e7424 */ /* 0x000fe200078e00ff */
[----:B------:R-:W-:Y:S01]  /*92a0*/  DFMA R28, R48, R28, 1 ;  /* 0x3ff00000301c742b */ /* 0x000fe2000000001c */
[----:B------:R-:W-:-:S06]  /*92b0*/  IMAD.MOV.U32 R47, RZ, RZ, 0x3f847ae1 ;  /* 0x3f847ae1ff2f7424 */ /* 0x000fcc00078e00ff */
[----:B------:R-:W-:Y:S01]  /*92c0*/  DADD R46, R46, UR8 ;  /* 0x000000082e2e7e29 */ /* 0x000fe20008000000 */
[----:B------:R-:W0:Y:S02]  /*92d0*/  LDCU.64 UR8, c[0x0][0x3b0] ;  /* 0x00007600ff0877ac */ /* 0x000e240008000a00 */
[----:B------:R-:W-:Y:S02]  /*92e0*/  FSEL R32, R28, R30, !P0 ;  /* 0x0000001e1c207208 */ /* 0x000fe40004000000 */
[----:B------:R-:W-:Y:S02]  /*92f0*/  FSEL R33, R29, R31, !P0 ;  /* 0x0000001f1d217208 */ /* 0x000fe40004000000 */
[----:B------:R-:W-:Y:S01]  /*9300*/  LOP3.LUT P0, RZ, R4, 0x2, RZ, 0xc0, !PT ;  /* 0x0000000204ff7812 */ /* 0x000fe2000780c0ff */
[----:B------:R-:W-:Y:S02]  /*9310*/  DMUL R30, R50, R46 ;  /* 0x0000002e321e7228 */ /* 0x000fe40000000000 */
[----:B------:R-:W-:Y:S01]  /*9320*/  FSETP.GEU.AND P2, PT, |R47|, 6.5827683646048100446e-37, PT ;  /* 0x036000002f00780b */ /* 0x000fe20003f4e200 */
[----:B------:R-:W-:-:S05]  /*9330*/  DADD R28, RZ, -R32 ;  /* 0x00000000ff1c7229 */ /* 0x000fca0000000820 */
[----:B------:R-:W-:-:S05]  /*9340*/  DFMA R40, R30, -R40, R46 ;  /* 0x800000281e28722b */ /* 0x000fca000000002e */
[----:B------:R-:W-:Y:S02]  /*9350*/  FSEL R32, R32, R28, !P0 ;  /* 0x0000001c20207208 */ /* 0x000fe40004000000 */
[----:B------:R-:W-:Y:S01]  /*9360*/  FSEL R33, R33, R29, !P0 ;  /* 0x0000001d21217208 */ /* 0x000fe20004000000 */
[----:B------:R-:W-:Y:S01]  /*9370*/  DFMA R28, R50, R40, R30 ;  /* 0x00000028321c722b */ /* 0x000fe2000000001e */
[----:B------:R-:W-:Y:S02]  /*9380*/  IMAD.MOV.U32 R30, RZ, RZ, -0x17d9296b ;  /* 0xe826d695ff1e7424 */ /* 0x000fe400078e00ff */
[----:B------:R-:W-:Y:S02]  /*9390*/  IMAD.MOV.U32 R31, RZ, RZ, 0x3e112e0b ;  /* 0x3e112e0bff1f7424 */ /* 0x000fe400078e00ff */
[----:B------:R-:W-:-:S05]  /*93a0*/  DMUL R24, R24, R32 ;  /* 0x0000002018187228 */ /* 0x000fca0000000000 */
[----:B------:R-:W-:Y:S01]  /*93b0*/  FFMA R4, RZ, UR12, R29 ;  /* 0x0000000cff047c23 */ /* 0x000fe2000800001d */
[----:B0-----:R-:W-:Y:S01]  /*93c0*/  DSETP.LEU.AND P1, PT, R30, |UR8|, PT ;  /* 0x400000081e007e2a */ /* 0x001fe2000bf2b000 */
[----:B------:R-:W-:Y:S01]  /*93d0*/  UMOV UR8, 0x47ae147b ;  /* 0x47ae147b00087882 */ /* 0x000fe20000000000 */
[----:B------:R-:W-:Y:S01]  /*93e0*/  DFMA R24, R42, R24, R44 ;  /* 0x000000182a18722b */ /* 0x000fe2000000002c */
[----:B------:R-:W-:Y:S01]  /*93f0*/  UMOV UR9, 0x3f847ae1 ;  /* 0x3f847ae100097882 */ /* 0x000fe20000000000 */
[----:B------:R-:W-:Y:S01]  /*9400*/  FSETP.GT.AND P0, PT, |R4|, 1.469367938527859385e-39, PT ;  /* 0x001000000400780b */ /* 0x000fe20003f04200 */
[----:B------:R-:W-:-:S05]  /*9410*/  DFMA R52, R22, UR8, R12 ;  /* 0x0000000816347c2b */ /* 0x000fca000800000c */
[----:B------:R-:W-:-:S07]  /*9420*/  DFMA R54, R24, UR8, R10 ;  /* 0x0000000818367c2b */ /* 0x000fce000800000a */
[----:B------:R-:W-:Y:S05]  /*9430*/  @P0 BRA P2, `(.L_x_113) ;  /* 0x0000000000240947 */ /* 0x000fea0001000000 */
[----:B------:R-:W0:Y:S01]  /*9440*/  LDCU.64 UR8, c[0x0][0x3a8] ;  /* 0x00007500ff0877ac */ /* 0x000e220008000a00 */
[----:B------:R-:W-:Y:S01]  /*9450*/  IMAD.MOV.U32 R34, RZ, RZ, R46 ;  /* 0x000000ffff227224 */ /* 0x000fe200078e002e */
[----:B------:R-:W-:Y:S01]  /*9460*/  MOV R4, 0x94b0 ;  /* 0x000094b000047802 */ /* 0x000fe20000000f00 */
[----:B------:R-:W-:Y:S02]  /*9470*/  IMAD.MOV.U32 R35, RZ, RZ, R47 ;  /* 0x000000ffff237224 */ /* 0x000fe400078e002f */
[----:B0-----:R-:W-:Y:S02]  /*9480*/  IMAD.U32 R32, RZ, RZ, UR8 ;  /* 0x00000008ff207e24 */ /* 0x001fe4000f8e00ff */
[----:B------:R-:W-:-:S07]  /*9490*/  IMAD.U32 R33, RZ, RZ, UR9 ;  /* 0x00000009ff217e24 */ /* 0x000fce000f8e00ff */
[----:B------:R-:W-:Y:S05]  /*94a0*/  CALL.REL.NOINC `($__internal_0_$__cuda_sm20_div_rn_f64_full) ;  /* 0x0000002c00d07944 */ /* 0x000fea0003c00000 */
[----:B------:R-:W-:Y:S02]  /*94b0*/  IMAD.MOV.U32 R28, RZ, RZ, R36 ;  /* 0x000000ffff1c7224 */ /* 0x000fe400078e0024 */
[----:B------:R-:W-:-:S07]  /*94c0*/  IMAD.MOV.U32 R29, RZ, RZ, R37 ;  /* 0x000000ffff1d7224 */ /* 0x000fce00078e0025 */
.L_x_113:
[----:B------:R-:W0:Y:S01]  /*94d0*/  FRND.F64.FLOOR R44, R28 ;  /* 0x0000001c002c7313 */ /* 0x000e220000305800 */
[----:B------:R-:W-:Y:S02]  /*94e0*/  IMAD.MOV.U32 R40, RZ, RZ, 0x0 ;  /* 0x00000000ff287424 */ /* 0x000fe400078e00ff */
[----:B------:R-:W-:Y:S01]  /*94f0*/  IMAD.MOV.U32 R41, RZ, RZ, 0x3ff00000 ;  /* 0x3ff00000ff297424 */ /* 0x000fe200078e00ff */
[----:B0-----:R-:W-:Y:S01]  /*9500*/  DADD R44, -R44, R28 ;  /* 0x000000002c2c7229 */ /* 0x001fe2000000011c */
[----:B------:R-:W-:Y:S10]  /*9510*/  @!P1 BRA `(.L_x_114) ;  /* 0x0000000400309947 */ /* 0x000ff40003800000 */
[----:B------:R-:W-:Y:S01]  /*9520*/  LOP3.LUT R29, R47, 0x7fffffff, RZ, 0xc0, !PT ;  /* 0x7fffffff2f1d7812 */ /* 0x000fe200078ec0ff */
[----:B------:R-:W-:-:S03]  /*9530*/  IMAD.MOV.U32 R28, RZ, RZ, R46 ;  /* 0x000000ffff1c7224 */ /* 0x000fc600078e002e */
[----:B------:R-:W-:-:S04]  /*9540*/  VIMNMX.U32 R4, PT, PT, R29, UR7, !PT ;  /* 0x000000071d047c48 */ /* 0x000fc8000ffe0000 */
[----:B------:R-:W-:-:S13]  /*9550*/  ISETP.GE.U32.AND P0, PT, R4, 0x7ff00000, PT ;  /* 0x7ff000000400780c */ /* 0x000fda0003f06070 */
[----:B------:R-:W-:Y:S05]  /*9560*/  @!P0 BRA `(.L_x_115) ;  /* 0x0000000000288947 */ /* 0x000fea0003800000 */
[----:B------:R-:W-:Y:S02]  /*9570*/  IMAD.U32 R30, RZ, RZ, UR6 ;  /* 0x00000006ff1e7e24 */ /* 0x000fe4000f8e00ff */
[----:B------:R-:W-:-:S06]  /*9580*/  IMAD.U32 R31, RZ, RZ, UR7 ;  /* 0x00000007ff1f7e24 */ /* 0x000fcc000f8e00ff */
[----:B------:R-:W-:-:S06]  /*9590*/  DSETP.NAN.AND P0, PT, R30, UR6, PT ;  /* 0x000000061e007e2a */ /* 0x000fcc000bf08000 */
[----:B------:R-:W-:-:S14]  /*95a0*/  DSETP.NUM.AND P0, PT, R28, R28, !P0 ;  /* 0x0000001c1c00722a */ /* 0x000fdc0004707000 */
[----:B------:R-:W0:Y:S01]  /*95b0*/  @!P0 LDC.64 R30, c[0x0][0x3a8] ;  /* 0x0000ea00ff1e8b82 */ /* 0x000e220000000a00 */
[----:B------:R-:W-:Y:S02]  /*95c0*/  @P0 DSETP.NEU.AND P1, PT, R28, +INF , PT ;  /* 0x7ff000001c00042a */ /* 0x000fe40003f2d000 */
[----:B0-----:R-:W-:-:S06]  /*95d0*/  @!P0 DADD R30, R46, R30 ;  /* 0x000000002e1e8229 */ /* 0x001fcc000000001e */
[----:B------:R-:W-:Y:S02]  /*95e0*/  @P0 FSEL R30, R46, RZ, P1 ;  /* 0x000000ff2e1e0208 */ /* 0x000fe40000800000 */
[----:B------:R-:W-:Y:S01]  /*95f0*/  @P0 FSEL R31, R47, -QNAN , P1 ;  /* 0xfff800002f1f0808 */ /* 0x000fe20000800000 */
[----:B------:R-:W-:Y:S06]  /*9600*/  BRA `(.L_x_116) ;  /* 0x0000000000e87947 */ /* 0x000fec0003800000 */
.L_x_115:
[----:B------:R-:W-:Y:S01]  /*9610*/  DSETP.NEU.AND P0, PT, RZ, UR6, PT ;  /* 0x00000006ff007e2a */ /* 0x000fe2000bf0d000 */
[----:B------:R-:W-:Y:S02]  /*9620*/  IMAD.MOV.U32 R30, RZ, RZ, 0x0 ;  /* 0x00000000ff1e7424 */ /* 0x000fe400078e00ff */
[----:B------:R-:W-:-:S11]  /*9630*/  IMAD.MOV.U32 R31, RZ, RZ, -0x80000 ;  /* 0xfff80000ff1f7424 */ /* 0x000fd600078e00ff */
[----:B------:R-:W-:Y:S05]  /*9640*/  @!P0 BRA `(.L_x_116) ;  /* 0x0000000000d88947 */ /* 0x000fea0003800000 */
[----:B------:R-:W-:Y:S01]  /*9650*/  DSETP.GE.AND P0, PT, R28, UR6, PT ;  /* 0x000000061c007e2a */ /* 0x000fe2000bf06000 */
[----:B------:R-:W-:Y:S02]  /*9660*/  IMAD.MOV.U32 R30, RZ, RZ, R46 ;  /* 0x000000ffff1e7224 */ /* 0x000fe400078e002e */
[----:B------:R-:W-:-:S11]  /*9670*/  IMAD.MOV.U32 R31, RZ, RZ, R47 ;  /* 0x000000ffff1f7224 */ /* 0x000fd600078e002f */
        /* <DEDUP_REMOVED lines=19> */
.L_x_117:
        /* <DEDUP_REMOVED lines=29> */
.L_x_118:
[----:B------:R-:W-:Y:S02]  /*9980*/  IMAD.MOV.U32 R30, RZ, RZ, R29 ;  /* 0x000000ffff1e7224 */ /* 0x000fe400078e001d */
[----:B------:R-:W-:-:S06]  /*9990*/  IMAD.MOV.U32 R31, RZ, RZ, R4 ;  /* 0x000000ffff1f7224 */ /* 0x000fcc00078e0004 */
[----:B------:R-:W-:-:S11]  /*99a0*/  DADD R30, -RZ, |R30| ;  /* 0x00000000ff1e7229 */ /* 0x000fd6000000051e */
.L_x_116:
[----:B------:R-:W-:Y:S01]  /*99b0*/  DSETP.GTU.AND P0, PT, R30, R26, PT ;  /* 0x0000001a1e00722a */ /* 0x000fe20003f0c000 */
[----:B------:R-:W-:-:S05]  /*99c0*/  IMAD.MOV.U32 R40, RZ, RZ, RZ ;  /* 0x000000ffff287224 */ /* 0x000fca00078e00ff */
[----:B------:R-:W-:-:S08]  /*99d0*/  FSEL R41, RZ, 1.875, P0 ;  /* 0x3ff00000ff297808 */ /* 0x000fd00000000000 */
.L_x_114:
        /* <DEDUP_REMOVED lines=29> */
.L_x_120:
[----:B------:R-:W-:Y:S05]  /*9bb0*/  BSYNC.RECONVERGENT B2 ;  /* 0x0000000000027941 */ /* 0x000fea0003800200 */
.L_x_119:
        /* <DEDUP_REMOVED lines=58> */
.L_x_122:
[----:B------:R-:W-:Y:S05]  /*9f60*/  BSYNC.RECONVERGENT B2 ;  /* 0x0000000000027941 */ /* 0x000fea0003800200 */
.L_x_121:
        /* <DEDUP_REMOVED lines=12> */
[----:B------:R-:W4:Y:S01]  /*a030*/  LDG.E.128.CONSTANT R36, desc[UR10][R58.64+0x20] ;  /* 0x0000200a3a247981 */ /* 0x000f22000c1e9d00 */
[----:B------:R-:W-:Y:S01]  /*a040*/  ISETP.NE.U32.AND P0, PT, R50, 0x1, PT ;  /* 0x000000013200780c */ /* 0x000fe20003f05070 */
[----:B------:R-:W-:Y:S01]  /*a050*/  DMUL R50, R48, R48 ;  /* 0x0000003030327228 */ /* 0x000fe20000000000 */
[----:B------:R-:W-:Y:S01]  /*a060*/  BSSY.RECONVERGENT B2, `(.L_x_123) ;  /* 0x0000032000027945 */ /* 0x000fe20003800200 */
[----:B------:R-:W-:Y:S01]  /*a070*/  DSETP.NEU.AND P4, PT, |R52|, +INF , PT ;  /* 0x7ff000003400742a */ /* 0x000fe20003f8d200 */
[----:B------:R-:W-:-:S02]  /*a080*/  FSEL R60, R60, -8.06006814911005101289e+34, !P0 ;  /* 0xf9785eba3c3c7808 */ /* 0x000fc40004000000 */
[----:B------:R-:W-:-:S06]  /*a090*/  FSEL R61, -R61, 0.11223486810922622681, !P0 ;  /* 0x3de5db653d3d7808 */ /* 0x000fcc0004000100 */
[----:B--2---:R-:W-:-:S08]  /*a0a0*/  DFMA R28, R50, R60, R28 ;  /* 0x0000003c321c722b */ /* 0x004fd0000000001c */
[----:B------:R-:W-:Y:S02]  /*a0b0*/  DFMA R28, R50, R28, R30 ;  /* 0x0000001c321c722b */ /* 0x000fe4000000001e */
[----:B------:R-:W-:-:S06]  /*a0c0*/  DMUL R30, R44, 3 ;  /* 0x400800002c1e7828 */ /* 0x000fcc0000000000 */
[----:B---3--:R-:W-:Y:S02]  /*a0d0*/  DFMA R28, R50, R28, R32 ;  /* 0x0000001c321c722b */ /* 0x008fe40000000020 */
[----:B------:R-:W-:Y:S02]  /*a0e0*/  DMUL R30, R30, R42 ;  /* 0x0000002a1e1e7228 */ /* 0x000fe40000000000 */
[----:B0-----:R-:W-:-:S04]  /*a0f0*/  DMUL R42, R40, UR8 ;  /* 0x00000008282a7c28 */ /* 0x001fc80008000000 */
        /* <DEDUP_REMOVED lines=38> */
.L_x_126:
[----:B------:R-:W-:Y:S05]  /*a360*/  BSYNC.RECONVERGENT B3 ;  /* 0x0000000000037941 */ /* 0x000fea0003800200 */
.L_x_125:
[----:B------:R-:W-:-:S07]  /*a370*/  VIADD R4, R28, 0x1 ;  /* 0x000000011c047836 */ /* 0x000fce0000000000 */
.L_x_124:
[----:B------:R-:W-:Y:S05]  /*a380*/  BSYNC.RECONVERGENT B2 ;  /* 0x0000000000027941 */ /* 0x000fea0003800200 */
.L_x_123:
        /* <DEDUP_REMOVED lines=20> */
[----:B------:R-:W-:Y:S01]  /*a4d0*/  DFMA R30, R24, UR8, R10 ;  /* 0x00000008181e7c2b */ /* 0x000fe2000800000a */
[----:B------:R-:W-:Y:S01]  /*a4e0*/  UMOV UR8, 0xb4395810 ;  /* 0xb439581000087882 */ /* 0x000fe20000000000 */
[----:B------:R-:W-:-:S04]  /*a4f0*/  UMOV UR9, 0x3fde76c8 ;  /* 0x3fde76c800097882 */ /* 0x000fc80000000000 */
[----:B---3--:R-:W-:Y:S02]  /*a500*/  DFMA R28, R50, R28, R32 ;  /* 0x0000001c321c722b */ /* 0x008fe40000000020 */
[----:B------:R-:W-:-:S06]  /*a510*/  DFMA R46, R46, -UR8, R30 ;  /* 0x800000082e2e7c2b */ /* 0x000fcc000800001e */
[----:B------:R-:W-:-:S08]  /*a520*/  DFMA R28, R50, R28, R34 ;  /* 0x0000001c321c722b */ /* 0x000fd00000000022 */
        /* <DEDUP_REMOVED lines=38> */
.L_x_128:
[----:B------:R-:W-:Y:S05]  /*a790*/  BSYNC.RECONVERGENT B2 ;  /* 0x0000000000027941 */ /* 0x000fea0003800200 */
.L_x_127:
        /* <DEDUP_REMOVED lines=11> */
[----:B------:R-:W-:Y:S01]  /*a850*/  UMOV UR9, 0x3f847ae1 ;  /* 0x3f847ae100097882 */ /* 0x000fe20000000000 */
[----:B------:R-:W-:Y:S01]  /*a860*/  ISETP.NE.U32.AND P1, PT, R58, 0x1, PT ;  /* 0x000000013a00780c */ /* 0x000fe20003f25070 */
[----:B------:R-:W-:Y:S01]  /*a870*/  IMAD.MOV.U32 R58, RZ, RZ, 0x3da8ff83 ;  /* 0x3da8ff83ff3a7424 */ /* 0x000fe200078e00ff */
[----:B------:R-:W-:Y:S01]  /*a880*/  LOP3.LUT P2, RZ, R4, 0x2, RZ, 0xc0, !PT ;  /* 0x0000000204ff7812 */ /* 0x000fe2000784c0ff */
[----:B------:R-:W-:Y:S01]  /*a890*/  BSSY.RECONVERGENT B2, `(.L_x_129) ;  /* 0x0000032000027945 */ /* 0x000fe20003800200 */
[----:B------:R-:W-:Y:S01]  /*a8a0*/  FSEL R64, R64, -8.06006814911005101289e+34, !P1 ;  /* 0xf9785eba40407808 */ /* 0x000fe20004800000 */
[----:B------:R-:W-:Y:S01]  /*a8b0*/  DMUL R40, R40, R2 ;  /* 0x0000000228287228 */ /* 0x000fe20000000000 */
[----:B------:R-:W-:Y:S01]  /*a8c0*/  FSEL R65, -R58, 0.11223486810922622681, !P1 ;  /* 0x3de5db653a417808 */ /* 0x000fe20004800100 */
[----:B------:R-:W-:-:S08]  /*a8d0*/  DMUL R58, R48, R48 ;  /* 0x00000030303a7228 */ /* 0x000fd00000000000 */
        /* <DEDUP_REMOVED lines=45> */
.L_x_130:
[----:B------:R-:W-:Y:S05]  /*abb0*/  BSYNC.RECONVERGENT B2 ;  /* 0x0000000000027941 */ /* 0x000fea0003800200 */
.L_x_129:
        /* <DEDUP_REMOVED lines=10> */
[----:B------:R-:W-:Y:S02]  /*ac60*/  BSSY.RECONVERGENT B2, `(.L_x_131) ;  /* 0x0000033000027945 */ /* 0x000fe40003800200 */
[----:B------:R-:W-:Y:S01]  /*ac70*/  ISETP.NE.U32.AND P2, PT, R60, 0x1, PT ;  /* 0x000000013c00780c */ /* 0x000fe20003f45070 */
[----:B------:R-:W-:-:S03]  /*ac80*/  IMAD.MOV.U32 R60, RZ, RZ, 0x3da8ff83 ;  /* 0x3da8ff83ff3c7424 */ /* 0x000fc600078e00ff */
[----:B------:R-:W-:Y:S02]  /*ac90*/  FSEL R64, R64, -8.06006814911005101289e+34, !P2 ;  /* 0xf9785eba40407808 */ /* 0x000fe40005000000 */
[----:B------:R-:W-:Y:S01]  /*aca0*/  FSEL R65, -R60, 0.11223486810922622681, !P2 ;  /* 0x3de5db653c417808 */ /* 0x000fe20005000100 */
[----:B------:R-:W-:-:S08]  /*acb0*/  DMUL R60, R58, R58 ;  /* 0x0000003a3a3c7228 */ /* 0x000fd00000000000 */
        /* <DEDUP_REMOVED lines=43> */
.L_x_134:
[----:B------:R-:W-:Y:S05]  /*af70*/  BSYNC.RECONVERGENT B3 ;  /* 0x0000000000037941 */ /* 0x000fea0003800200 */
.L_x_133:
[----:B------:R-:W-:-:S07]  /*af80*/  VIADD R4, R28, 0x1 ;  /* 0x000000011c047836 */ /* 0x000fce0000000000 */
.L_x_132:
[----:B------:R-:W-:Y:S05]  /*af90*/  BSYNC.RECONVERGENT B2 ;  /* 0x0000000000027941 */ /* 0x000fea0003800200 */
.L_x_131:
        /* <DEDUP_REMOVED lines=58> */
.L_x_138:
[----:B------:R-:W-:Y:S05]  /*b340*/  BSYNC.RECONVERGENT B3 ;  /* 0x0000000000037941 */ /* 0x000fea0003800200 */
.L_x_137:
[----:B------:R-:W-:-:S07]  /*b350*/  VIADD R4, R28, 0x1 ;  /* 0x000000011c047836 */ /* 0x000fce0000000000 */
.L_x_136:
[----:B------:R-:W-:Y:S05]  /*b360*/  BSYNC.RECONVERGENT B2 ;  /* 0x0000000000027941 */ /* 0x000fea0003800200 */
.L_x_135:
        /* <DEDUP_REMOVED lines=57> */
.L_x_140:
[----:B------:R-:W-:Y:S05]  /*b700*/  BSYNC.RECONVERGENT B2 ;  /* 0x0000000000027941 */ /* 0x000fea0003800200 */
.L_x_139:
        /* <DEDUP_REMOVED lines=58> */
.L_x_144:
[----:B------:R-:W-:Y:S05]  /*bab0*/  BSYNC.RECONVERGENT B3 ;  /* 0x0000000000037941 */ /* 0x000fea0003800200 */
.L_x_143:
[----:B------:R-:W-:-:S07]  /*bac0*/  VIADD R4, R28, 0x1 ;  /* 0x000000011c047836 */ /* 0x000fce0000000000 */
.L_x_142:
[----:B------:R-:W-:Y:S05]  /*bad0*/  BSYNC.RECONVERGENT B2 ;  /* 0x0000000000027941 */ /* 0x000fea0003800200 */
.L_x_141:
        /* <DEDUP_REMOVED lines=57> */
.L_x_148:
[----:B------:R-:W-:Y:S05]  /*be70*/  BSYNC.RECONVERGENT B3 ;  /* 0x0000000000037941 */ /* 0x000fea0003800200 */
.L_x_147:
[----:B------:R-:W-:-:S07]  /*be80*/  VIADD R4, R28, 0x1 ;  /* 0x000000011c047836 */ /* 0x000fce0000000000 */
.L_x_146:
[----:B------:R-:W-:Y:S05]  /*be90*/  BSYNC.RECONVERGENT B2 ;  /* 0x0000000000027941 */ /* 0x000fea0003800200 */
.L_x_145:
        /* <DEDUP_REMOVED lines=9> */
[----:B------:R-:W-:Y:S02]  /*bf30*/  DMUL R40, R40, -2.5 ;  /* 0xc004000028287828 */ /* 0x000fe40000000000 */
[----:B------:R-:W-:Y:S01]  /*bf40*/  DFMA R16, R20, 2, R16 ;  /* 0x400000001410782b */ /* 0x000fe20000000010 */
[----:B------:R-:W3:Y:S01]  /*bf50*/  LDG.E.128.CONSTANT R32, desc[UR10][R48.64+0x10] ;  /* 0x0000100a30207981 */ /* 0x000ee2000c1e9d00 */
[----:B------:R-:W-:Y:S01]  /*bf60*/  DFMA R14, R18, 2, R14 ;  /* 0x40000000120e782b */ /* 0x000fe2000000000e */
[----:B------:R-:W-:Y:S01]  /*bf70*/  UMOV UR12, 0xb4e81b4f ;  /* 0xb4e81b4f000c7882 */ /* 0x000fe20000000000 */
[----:B------:R-:W-:Y:S01]  /*bf80*/  UMOV UR13, 0x3f5b4e81 ;  /* 0x3f5b4e81000d7882 */ /* 0x000fe20000000000 */
[----:B------:R-:W4:Y:S01]  /*bf90*/  LDG.E.128.CONSTANT R36, desc[UR10][R48.64+0x20] ;  /* 0x0000200a30247981 */ /* 0x000f22000c1e9d00 */
[----:B------:R-:W-:Y:S01]  /*bfa0*/  ISETP.NE.U32.AND P0, PT, R44, 0x1, PT ;  /* 0x000000012c00780c */ /* 0x000fe20003f05070 */
[----:B------:R-:W-:Y:S01]  /*bfb0*/  DMUL R44, R52, R52 ;  /* 0x00000034342c7228 */ /* 0x000fe20000000000 */
[----:B------:R-:W0:Y:S01]  /*bfc0*/  LDCU.64 UR8, c[0x0][0x398] ;  /* 0x00007300ff0877ac */ /* 0x000e220008000a00 */
[----:B------:R-:W-:Y:S01]  /*bfd0*/  DFMA R16, R24, 2, R16 ;  /* 0x400000001810782b */ /* 0x000fe20000000010 */
[----:B------:R-:W-:Y:S01]  /*bfe0*/  FSEL R54, R54, -8.06006814911005101289e+34, !P0 ;  /* 0xf9785eba36367808 */ /* 0x000fe20004000000 */
[----:B------:R-:W-:Y:S01]  /*bff0*/  DFMA R14, R22, 2, R14 ;  /* 0x40000000160e782b */ /* 0x000fe2000000000e */
[----:B------:R-:W-:-:S07]  /*c000*/  FSEL R55, -R55, 0.11223486810922622681, !P0 ;  /* 0x3de5db6537377808 */ /* 0x000fce0004000100 */
[----:B------:R-:W-:Y:S01]  /*c010*/  DADD R14, R46, R14 ;  /* 0x000000002e0e7229 */ /* 0x000fe2000000000e */
[----:B0-----:R-:W-:-:S07]  /*c020*/  UIMAD.WIDE.U32 UR8, UR4, 0x8, UR8 ;  /* 0x00000008040878a5 */ /* 0x001fce000f8e0008 */
[----:B------:R-:W-:Y:S01]  /*c030*/  DFMA R12, R14, UR12, R12 ;  /* 0x0000000c0e0c7c2b */ /* 0x000fe2000800000c */
[----:B------:R-:W-:Y:S02]  /*c040*/  IMAD.U32 R20, RZ, RZ, UR8 ;  /* 0x00000008ff147e24 */ /* 0x000fe4000f8e00ff */
[----:B------:R-:W-:-:S05]  /*c050*/  IMAD.U32 R21, RZ, RZ, UR9 ;  /* 0x00000009ff157e24 */ /* 0x000fca000f8e00ff */
[----:B------:R-:W-:Y:S02]  /*c060*/  DADD R14, -R6, R12 ;  /* 0x00000000060e7229 */ /* 0x000fe4000000010c */
        /* <DEDUP_REMOVED lines=14> */
[----:B------:R-:W-:-:S08]  /*c150*/  DMUL R40, R40, R28 ;  /* 0x0000001c28287228 */ /* 0x000fd00000000000 */
[----:B------:R-:W-:-:S08]  /*c160*/  DFMA R40, R50, R40, R42 ;  /* 0x000000283228722b */ /* 0x000fd0000000002a */
[----:B------:R-:W-:-:S08]  /*c170*/  DADD R16, R40, R16 ;  /* 0x0000000028107229 */ /* 0x000fd00000000010 */
[----:B------:R-:W-:-:S08]  /*c180*/  DFMA R10, R16, UR12, R10 ;  /* 0x0000000c100a7c2b */ /* 0x000fd0000800000a */
[----:B------:R-:W-:-:S08]  /*c190*/  DADD R16, -R8, R10 ;  /* 0x0000000008107229 */ /* 0x000fd0000000010a */
[----:B------:R-:W-:-:S08]  /*c1a0*/  DMUL R18, R16, R16 ;  /* 0x0000001010127228 */ /* 0x000fd00000000000 */
[----:B------:R-:W-:-:S07]  /*c1b0*/  DFMA R18, R14, R14, R18 ;  /* 0x0000000e0e12722b */ /* 0x000fce0000000012 */
[----:B------:R1:W-:Y:S01]  /*c1c0*/  REDG.E.ADD.F64.RN.STRONG.GPU desc[UR10][R20.64], R18 ;  /* 0x00000012140079a6 */ /* 0x0003e2000c12ff0a */
[----:B------:R-:W-:-:S04]  /*c1d0*/  UIADD3 UR4, UPT, UPT, UR4, 0x1, URZ ;  /* 0x0000000104047890 */ /* 0x000fc8000fffe0ff */
[----:B------:R-:W-:-:S09]  /*c1e0*/  UISETP.NE.AND UP0, UPT, UR4, 0x186a1, UPT ;  /* 0x000186a10400788c */ /* 0x000fd2000bf05270 */
[----:B-1----:R-:W-:Y:S05]  /*c1f0*/  BRA.U UP0, `(.L_x_149) ;  /* 0xffffff4500f07547 */ /* 0x002fea000b83ffff */
[----:B------:R-:W0:Y:S01]  /*c200*/  MUFU.RSQ64H R3, R19 ;  /* 0x0000001300037308 */ /* 0x000e220000001c00 */
[----:B------:R-:W-:Y:S01]  /*c210*/  VIADD R2, R19, 0xfcb00000 ;  /* 0xfcb0000013027836 */ /* 0x000fe20000000000 */
[----:B------:R-:W-:Y:S01]  /*c220*/  BSSY.RECONVERGENT B0, `(.L_x_150) ;  /* 0x0000011000007945 */ /* 0x000fe20003800200 */
[----:B------:R-:W-:Y:S02]  /*c230*/  IMAD.MOV.U32 R8, RZ, RZ, 0x0 ;  /* 0x00000000ff087424 */ /* 0x000fe400078e00ff */
[----:B------:R-:W-:Y:S01]  /*c240*/  IMAD.MOV.U32 R9, RZ, RZ, 0x3fd80000 ;  /* 0x3fd80000ff097424 */ /* 0x000fe200078e00ff */
[----:B------:R-:W-:Y:S01]  /*c250*/  ISETP.GE.U32.AND P0, PT, R2, 0x7ca00000, PT ;  /* 0x7ca000000200780c */ /* 0x000fe20003f06070 */
[----:B0-----:R-:W-:-:S08]  /*c260*/  DMUL R6, R2, R2 ;  /* 0x0000000202067228 */ /* 0x001fd00000000000 */
[----:B------:R-:W-:-:S08]  /*c270*/  DFMA R6, R18, -R6, 1 ;  /* 0x3ff000001206742b */ /* 0x000fd00000000806 */
[----:B------:R-:W-:Y:S02]  /*c280*/  DFMA R8, R6, R8, 0.5 ;  /* 0x3fe000000608742b */ /* 0x000fe40000000008 */
[----:B------:R-:W-:-:S08]  /*c290*/  DMUL R6, R2, R6 ;  /* 0x0000000602067228 */ /* 0x000fd00000000000 */
[----:B------:R-:W-:-:S08]  /*c2a0*/  DFMA R10, R8, R6, R2 ;  /* 0x00000006080a722b */ /* 0x000fd00000000002 */
[----:B------:R-:W-:Y:S02]  /*c2b0*/  DMUL R12, R18, R10 ;  /* 0x0000000a120c7228 */ /* 0x000fe40000000000 */
[----:B------:R-:W-:Y:S02]  /*c2c0*/  VIADD R9, R11, 0xfff00000 ;  /* 0xfff000000b097836 */ /* 0x000fe40000000000 */
[----:B------:R-:W-:-:S04]  /*c2d0*/  IMAD.MOV.U32 R8, RZ, RZ, R10 ;  /* 0x000000ffff087224 */ /* 0x000fc800078e000a */
[----:B------:R-:W-:-:S08]  /*c2e0*/  DFMA R20, R12, -R12, R18 ;  /* 0x8000000c0c14722b */ /* 0x000fd00000000012 */
[----:B------:R-:W-:Y:S01]  /*c2f0*/  DFMA R6, R20, R8, R12 ;  /* 0x000000081406722b */ /* 0x000fe2000000000c */
[----:B------:R-:W-:Y:S10]  /*c300*/  @!P0 BRA `(.L_x_151) ;  /* 0x0000000000088947 */ /* 0x000ff40003800000 */
[----:B------:R-:W-:-:S07]  /*c310*/  MOV R4, 0xc330 ;  /* 0x0000c33000047802 */ /* 0x000fce0000000f00 */
[----:B------:R-:W-:Y:S05]  /*c320*/  CALL.REL.NOINC `($__internal_1_$__cuda_sm20_dsqrt_rn_f64_mediumpath_v1) ;  /* 0x0000000400a07944 */ /* 0x000fea0003c00000 */
.L_x_151:
[----:B------:R-:W-:Y:S05]  /*c330*/  BSYNC.RECONVERGENT B0 ;  /* 0x0000000000007941 */ /* 0x000fea0003800200 */
.L_x_150:
[----:B------:R-:W0:Y:S01]  /*c340*/  LDC.64 R2, c[0x0][0x380] ;  /* 0x0000e000ff027b82 */ /* 0x000e220000000a00 */
[----:B------:R-:W-:-:S07]  /*c350*/  IMAD.IADD R13, R0, 0x1, R5 ;  /* 0x00000001000d7824 */ /* 0x000fce00078e0205 */
[----:B------:R-:W1:Y:S08]  /*c360*/  LDC.64 R8, c[0x0][0x388] ;  /* 0x0000e200ff087b82 */ /* 0x000e700000000a00 */
[----:B------:R-:W2:Y:S01]  /*c370*/  LDC.64 R10, c[0x0][0x390] ;  /* 0x0000e400ff0a7b82 */ /* 0x000ea20000000a00 */
[----:B0-----:R-:W-:-:S05]  /*c380*/  IMAD.WIDE R2, R13, 0x8, R2 ;  /* 0x000000080d027825 */ /* 0x001fca00078e0202 */
[----:B------:R-:W-:Y:S01]  /*c390*/  STG.E.64 desc[UR10][R2.64], R6 ;  /* 0x0000000602007986 */ /* 0x000fe2000c101b0a */
[----:B-1----:R-:W-:-:S05]  /*c3a0*/  IMAD.WIDE R4, R13, 0x8, R8 ;  /* 0x000000080d047825 */ /* 0x002fca00078e0208 */
[----:B------:R-:W-:Y:S01]  /*c3b0*/  STG.E.64 desc[UR10][R4.64], R14 ;  /* 0x0000000e04007986 */ /* 0x000fe2000c101b0a */
[----:B--2---:R-:W-:-:S05]  /*c3c0*/  IMAD.WIDE R8, R13, 0x8, R10 ;  /* 0x000000080d087825 */ /* 0x004fca00078e020a */
[----:B------:R-:W-:Y:S01]  /*c3d0*/  STG.E.64 desc[UR10][R8.64], R16 ;  /* 0x0000001008007986 */ /* 0x000fe2000c101b0a */
[----:B------:R-:W-:Y:S05]  /*c3e0*/  EXIT ;  /* 0x000000000000794d */ /* 0x000fea0003800000 */
        .weak           $__internal_0_$__cuda_sm20_div_rn_f64_full
        .type           $__internal_0_$__cuda_sm20_div_rn_f64_full,@function
        .size           $__internal_0_$__cuda_sm20_div_rn_f64_full,($__internal_1_$__cuda_sm20_dsqrt_rn_f64_mediumpath_v1 - $__internal_0_$__cuda_sm20_div_rn_f64_full)
$__internal_0_$__cuda_sm20_div_rn_f64_full:
[C---:B------:R-:W-:Y:S01]  /*c3f0*/  FSETP.GEU.AND P0, PT, |R33|.reuse, 1.469367938527859385e-39, PT ;  /* 0x001000002100780b */ /* 0x040fe20003f0e200 */
[----:B------:R-:W-:Y:S01]  /*c400*/  IMAD.MOV.U32 R38, RZ, RZ, 0x1 ;  /* 0x00000001ff267424 */ /* 0x000fe200078e00ff */
[----:B------:R-:W-:Y:S01]  /*c410*/  LOP3.LUT R30, R33, 0x800fffff, RZ, 0xc0, !PT ;  /* 0x800fffff211e7812 */ /* 0x000fe200078ec0ff */
[----:B------:R-:W-:Y:S01]  /*c420*/  BSSY.RECONVERGENT B1, `(.L_x_152) ;  /* 0x0000055000017945 */ /* 0x000fe20003800200 */
[C---:B------:R-:W-:Y:S02]  /*c430*/  FSETP.GEU.AND P3, PT, |R35|.reuse, 1.469367938527859385e-39, PT ;  /* 0x001000002300780b */ /* 0x040fe40003f6e200 */
[----:B------:R-:W-:Y:S01]  /*c440*/  LOP3.LUT R31, R30, 0x3ff00000, RZ, 0xfc, !PT ;  /* 0x3ff000001e1f7812 */ /* 0x000fe200078efcff */
[----:B------:R-:W-:Y:S01]  /*c450*/  IMAD.MOV.U32 R30, RZ, RZ, R32 ;  /* 0x000000ffff1e7224 */ /* 0x000fe200078e0020 */
[----:B------:R-:W-:Y:S02]  /*c460*/  LOP3.LUT R36, R35, 0x7ff00000, RZ, 0xc0, !PT ;  /* 0x7ff0000023247812 */ /* 0x000fe400078ec0ff */
[----:B------:R-:W-:-:S03]  /*c470*/  LOP3.LUT R43, R33, 0x7ff00000, RZ, 0xc0, !PT ;  /* 0x7ff00000212b7812 */ /* 0x000fc600078ec0ff */
[----:B------:R-:W-:Y:S01]  /*c480*/  @!P0 DMUL R30, R32, 8.98846567431157953865e+307 ;  /* 0x7fe00000201e8828 */ /* 0x000fe20000000000 */
[----:B------:R-:W-:-:S03]  /*c490*/  ISETP.GE.U32.AND P2, PT, R36, R43, PT ;  /* 0x0000002b2400720c */ /* 0x000fc60003f46070 */
[----:B------:R-:W-:Y:S01]  /*c4a0*/  @!P3 LOP3.LUT R37, R33, 0x7ff00000, RZ, 0xc0, !PT ;  /* 0x7ff000002125b812 */ /* 0x000fe200078ec0ff */
[----:B------:R-:W-:Y:S01]  /*c4b0*/  @!P3 IMAD.MOV.U32 R40, RZ, RZ, RZ ;  /* 0x000000ffff28b224 */ /* 0x000fe200078e00ff */
[----:B------:R-:W0:Y:S02]  /*c4c0*/  MUFU.RCP64H R39, R31 ;  /* 0x0000001f00277308 */ /* 0x000e240000001800 */
[----:B------:R-:W-:Y:S01]  /*c4d0*/  @!P3 ISETP.GE.U32.AND P4, PT, R36, R37, PT ;  /* 0x000000252400b20c */ /* 0x000fe20003f86070 */
[----:B------:R-:W-:-:S05]  /*c4e0*/  IMAD.MOV.U32 R37, RZ, RZ, 0x1ca00000 ;  /* 0x1ca00000ff257424 */ /* 0x000fca00078e00ff */
[----:B------:R-:W-:-:S04]  /*c4f0*/  @!P3 SEL R41, R37, 0x63400000, !P4 ;  /* 0x634000002529b807 */ /* 0x000fc80006000000 */
[----:B------:R-:W-:-:S04]  /*c500*/  @!P3 LOP3.LUT R41, R41, 0x80000000, R35, 0xf8, !PT ;  /* 0x800000002929b812 */ /* 0x000fc800078ef823 */
[----:B------:R-:W-:Y:S01]  /*c510*/  @!P3 LOP3.LUT R41, R41, 0x100000, RZ, 0xfc, !PT ;  /* 0x001000002929b812 */ /* 0x000fe200078efcff */
[----:B0-----:R-:W-:-:S08]  /*c520*/  DFMA R28, R38, -R30, 1 ;  /* 0x3ff00000261c742b */ /* 0x001fd0000000081e */
[----:B------:R-:W-:-:S08]  /*c530*/  DFMA R28, R28, R28, R28 ;  /* 0x0000001c1c1c722b */ /* 0x000fd0000000001c */
[----:B------:R-:W-:Y:S01]  /*c540*/  DFMA R38, R38, R28, R38 ;  /* 0x0000001c2626722b */ /* 0x000fe20000000026 */
[----:B------:R-:W-:Y:S01]  /*c550*/  SEL R29, R37, 0x63400000, !P2 ;  /* 0x63400000251d7807 */ /* 0x000fe20005000000 */
[----:B------:R-:W-:-:S03]  /*c560*/  IMAD.MOV.U32 R28, RZ, RZ, R34 ;  /* 0x000000ffff1c7224 */ /* 0x000fc600078e0022 */
[----:B------:R-:W-:-:S03]  /*c570*/  LOP3.LUT R29, R29, 0x800fffff, R35, 0xf8, !PT ;  /* 0x800fffff1d1d7812 */ /* 0x000fc600078ef823 */
[----:B------:R-:W-:-:S03]  /*c580*/  DFMA R48, R38, -R30, 1 ;  /* 0x3ff000002630742b */ /* 0x000fc6000000081e */
[----:B------:R-:W-:-:S05]  /*c590*/  @!P3 DFMA R28, R28, 2, -R40 ;  /* 0x400000001c1cb82b */ /* 0x000fca0000000828 */
[----:B------:R-:W-:Y:S01]  /*c5a0*/  DFMA R38, R38, R48, R38 ;  /* 0x000000302626722b */ /* 0x000fe20000000026 */
[----:B------:R-:W-:Y:S02]  /*c5b0*/  IMAD.MOV.U32 R49, RZ, RZ, R36 ;  /* 0x000000ffff317224 */ /* 0x000fe400078e0024 */
[----:B------:R-:W-:Y:S01]  /*c5c0*/  IMAD.MOV.U32 R48, RZ, RZ, R43 ;  /* 0x000000ffff307224 */ /* 0x000fe200078e002b */
[----:B------:R-:W-:Y:S02]  /*c5d0*/  @!P0 LOP3.LUT R48, R31, 0x7ff00000, RZ, 0xc0, !PT ;  /* 0x7ff000001f308812 */ /* 0x000fe400078ec0ff */
[----:B------:R-:W-:Y:S02]  /*c5e0*/  @!P3 LOP3.LUT R49, R29, 0x7ff00000, RZ, 0xc0, !PT ;  /* 0x7ff000001d31b812 */ /* 0x000fe400078ec0ff */
[----:B------:R-:W-:Y:S01]  /*c5f0*/  DMUL R40, R38, R28 ;  /* 0x0000001c26287228 */ /* 0x000fe20000000000 */
[----:B------:R-:W-:Y:S02]  /*c600*/  VIADD R51, R48, 0xffffffff ;  /* 0xffffffff30337836 */ /* 0x000fe40000000000 */
[----:B------:R-:W-:-:S05]  /*c610*/  VIADD R50, R49, 0xffffffff ;  /* 0xffffffff31327836 */ /* 0x000fca0000000000 */
[----:B------:R-:W-:Y:S01]  /*c620*/  DFMA R42, R40, -R30, R28 ;  /* 0x8000001e282a722b */ /* 0x000fe2000000001c */
[----:B------:R-:W-:-:S04]  /*c630*/  ISETP.GT.U32.AND P0, PT, R50, 0x7feffffe, PT ;  /* 0x7feffffe3200780c */ /* 0x000fc80003f04070 */
[----:B------:R-:W-:-:S03]  /*c640*/  ISETP.GT.U32.OR P0, PT, R51, 0x7feffffe, P0 ;  /* 0x7feffffe3300780c */ /* 0x000fc60000704470 */
[----:B------:R-:W-:-:S10]  /*c650*/  DFMA R38, R38, R42, R40 ;  /* 0x0000002a2626722b */ /* 0x000fd40000000028 */
[----:B------:R-:W-:Y:S05]  /*c660*/  @P0 BRA `(.L_x_153) ;  /* 0x00000000006c0947 */ /* 0x000fea0003800000 */
[----:B------:R-:W-:-:S04]  /*c670*/  LOP3.LUT R35, R33, 0x7ff00000, RZ, 0xc0, !PT ;  /* 0x7ff0000021237812 */ /* 0x000fc800078ec0ff */
[CC--:B------:R-:W-:Y:S02]  /*c680*/  VIADDMNMX R34, R36.reuse, -R35.reuse, 0xb9600000, !PT ;  /* 0xb960000024227446 */ /* 0x0c0fe40007800923 */
[----:B------:R-:W-:Y:S02]  /*c690*/  ISETP.GE.U32.AND P0, PT, R36, R35, PT ;  /* 0x000000232400720c */ /* 0x000fe40003f06070 */
[----:B------:R-:W-:Y:S02]  /*c6a0*/  VIMNMX R34, PT, PT, R34, 0x46a00000, PT ;  /* 0x46a0000022227848 */ /* 0x000fe40003fe0100 */
[----:B------:R-:W-:-:S05]  /*c6b0*/  SEL R37, R37, 0x63400000, !P0 ;  /* 0x6340000025257807 */ /* 0x000fca0004000000 */
[----:B------:R-:W-:Y:S02]  /*c6c0*/  IMAD.IADD R40, R34, 0x1, -R37 ;  /* 0x0000000122287824 */ /* 0x000fe400078e0a25 */
[----:B------:R-:W-:Y:S02]  /*c6d0*/  IMAD.MOV.U32 R34, RZ, RZ, RZ ;  /* 0x000000ffff227224 */ /* 0x000fe400078e00ff */
[----:B------:R-:W-:-:S06]  /*c6e0*/  VIADD R35, R40, 0x7fe00000 ;  /* 0x7fe0000028237836 */ /* 0x000fcc0000000000 */
[----:B------:R-:W-:-:S10]  /*c6f0*/  DMUL R36, R38, R34 ;  /* 0x0000002226247228 */ /* 0x000fd40000000000 */
[----:B------:R-:W-:-:S13]  /*c700*/  FSETP.GTU.AND P0, PT, |R37|, 1.469367938527859385e-39, PT ;  /* 0x001000002500780b */ /* 0x000fda0003f0c200 */
[----:B------:R-:W-:Y:S05]  /*c710*/  @P0 BRA `(.L_x_154) ;  /* 0x0000000000940947 */ /* 0x000fea0003800000 */
[----:B------:R-:W-:Y:S01]  /*c720*/  DFMA R28, R38, -R30, R28 ;  /* 0x8000001e261c722b */ /* 0x000fe2000000001c */
[----:B------:R-:W-:-:S09]  /*c730*/  IMAD.MOV.U32 R34, RZ, RZ, RZ ;  /* 0x000000ffff227224 */ /* 0x000fd200078e00ff */
[C---:B------:R-:W-:Y:S02]  /*c740*/  FSETP.NEU.AND P0, PT, R29.reuse, RZ, PT ;  /* 0x000000ff1d00720b */ /* 0x040fe40003f0d000 */
[----:B------:R-:W-:-:S04]  /*c750*/  LOP3.LUT R33, R29, 0x80000000, R33, 0x48, !PT ;  /* 0x800000001d217812 */ /* 0x000fc800078e4821 */
[----:B------:R-:W-:-:S07]  /*c760*/  LOP3.LUT R35, R33, R35, RZ, 0xfc, !PT ;  /* 0x0000002321237212 */ /* 0x000fce00078efcff */
[----:B------:R-:W-:Y:S05]  /*c770*/  @!P0 BRA `(.L_x_154) ;  /* 0x00000000007c8947 */ /* 0x000fea0003800000 */
[----:B------:R-:W-:Y:S01]  /*c780*/  IMAD.MOV R29, RZ, RZ, -R40 ;  /* 0x000000ffff1d7224 */ /* 0x000fe200078e0a28 */
[----:B------:R-:W-:Y:S01]  /*c790*/  DMUL.RP R34, R38, R34 ;  /* 0x0000002226227228 */ /* 0x000fe20000008000 */
[----:B------:R-:W-:-:S06]  /*c7a0*/  IMAD.MOV.U32 R28, RZ, RZ, RZ ;  /* 0x000000ffff1c7224 */ /* 0x000fcc00078e00ff */
[----:B------:R-:W-:-:S03]  /*c7b0*/  DFMA R28, R36, -R28, R38 ;  /* 0x8000001c241c722b */ /* 0x000fc60000000026 */
[----:B------:R-:W-:-:S03]  /*c7c0*/  LOP3.LUT R33, R35, R33, RZ, 0x3c, !PT ;  /* 0x0000002123217212 */ /* 0x000fc600078e3cff */
[----:B------:R-:W-:-:S04]  /*c7d0*/  IADD3 R28, PT, PT, -R40, -0x43300000, RZ ;  /* 0xbcd00000281c7810 */ /* 0x000fc80007ffe1ff */
[----:B------:R-:W-:-:S04]  /*c7e0*/  FSETP.NEU.AND P0, PT, |R29|, R28, PT ;  /* 0x0000001c1d00720b */ /* 0x000fc80003f0d200 */
[----:B------:R-:W-:Y:S02]  /*c7f0*/  FSEL R36, R34, R36, !P0 ;  /* 0x0000002422247208 */ /* 0x000fe40004000000 */
[----:B------:R-:W-:Y:S01]  /*c800*/  FSEL R37, R33, R37, !P0 ;  /* 0x0000002521257208 */ /* 0x000fe20004000000 */
[----:B------:R-:W-:Y:S06]  /*c810*/  BRA `(.L_x_154) ;  /* 0x0000000000547947 */ /* 0x000fec0003800000 */
.L_x_153:
[----:B------:R-:W-:-:S14]  /*c820*/  DSETP.NAN.AND P0, PT, R34, R34, PT ;  /* 0x000000222200722a */ /* 0x000fdc0003f08000 */
[----:B------:R-:W-:Y:S05]  /*c830*/  @P0 BRA `(.L_x_155) ;  /* 0x0000000000440947 */ /* 0x000fea0003800000 */
[----:B------:R-:W-:-:S14]  /*c840*/  DSETP.NAN.AND P0, PT, R32, R32, PT ;  /* 0x000000202000722a */ /* 0x000fdc0003f08000 */
[----:B------:R-:W-:Y:S05]  /*c850*/  @P0 BRA `(.L_x_156) ;  /* 0x0000000000300947 */ /* 0x000fea0003800000 */
[----:B------:R-:W-:Y:S01]  /*c860*/  ISETP.NE.AND P0, PT, R49, R48, PT ;  /* 0x000000303100720c */ /* 0x000fe20003f05270 */
[----:B------:R-:W-:Y:S02]  /*c870*/  IMAD.MOV.U32 R36, RZ, RZ, 0x0 ;  /* 0x00000000ff247424 */ /* 0x000fe400078e00ff */
[----:B------:R-:W-:-:S10]  /*c880*/  IMAD.MOV.U32 R37, RZ, RZ, -0x80000 ;  /* 0xfff80000ff257424 */ /* 0x000fd400078e00ff */
[----:B------:R-:W-:Y:S05]  /*c890*/  @!P0 BRA `(.L_x_154) ;  /* 0x0000000000348947 */ /* 0x000fea0003800000 */
[----:B------:R-:W-:Y:S02]  /*c8a0*/  ISETP.NE.AND P0, PT, R49, 0x7ff00000, PT ;  /* 0x7ff000003100780c */ /* 0x000fe40003f05270 */
[----:B------:R-:W-:Y:S02]  /*c8b0*/  LOP3.LUT R37, R35, 0x80000000, R33, 0x48, !PT ;  /* 0x8000000023257812 */ /* 0x000fe400078e4821 */
[----:B------:R-:W-:-:S13]  /*c8c0*/  ISETP.EQ.OR P0, PT, R48, RZ, !P0 ;  /* 0x000000ff3000720c */ /* 0x000fda0004702670 */
[----:B------:R-:W-:Y:S01]  /*c8d0*/  @P0 LOP3.LUT R28, R37, 0x7ff00000, RZ, 0xfc, !PT ;  /* 0x7ff00000251c0812 */ /* 0x000fe200078efcff */
[----:B------:R-:W-:Y:S02]  /*c8e0*/  @!P0 IMAD.MOV.U32 R36, RZ, RZ, RZ ;  /* 0x000000ffff248224 */ /* 0x000fe400078e00ff */
[----:B------:R-:W-:Y:S02]  /*c8f0*/  @P0 IMAD.MOV.U32 R36, RZ, RZ, RZ ;  /* 0x000000ffff240224 */ /* 0x000fe400078e00ff */
[----:B------:R-:W-:Y:S01]  /*c900*/  @P0 IMAD.MOV.U32 R37, RZ, RZ, R28 ;  /* 0x000000ffff250224 */ /* 0x000fe200078e001c */
[----:B------:R-:W-:Y:S06]  /*c910*/  BRA `(.L_x_154) ;  /* 0x0000000000147947 */ /* 0x000fec0003800000 */
.L_x_156:
[----:B------:R-:W-:Y:S01]  /*c920*/  LOP3.LUT R37, R33, 0x80000, RZ, 0xfc, !PT ;  /* 0x0008000021257812 */ /* 0x000fe200078efcff */
[----:B------:R-:W-:Y:S01]  /*c930*/  IMAD.MOV.U32 R36, RZ, RZ, R32 ;  /* 0x000000ffff247224 */ /* 0x000fe200078e0020 */
[----:B------:R-:W-:Y:S06]  /*c940*/  BRA `(.L_x_154) ;  /* 0x0000000000087947 */ /* 0x000fec0003800000 */
.L_x_155:
[----:B------:R-:W-:Y:S01]  /*c950*/  LOP3.LUT R37, R35, 0x80000, RZ, 0xfc, !PT ;  /* 0x0008000023257812 */ /* 0x000fe200078efcff */
[----:B------:R-:W-:-:S07]  /*c960*/  IMAD.MOV.U32 R36, RZ, RZ, R34 ;  /* 0x000000ffff247224 */ /* 0x000fce00078e0022 */
.L_x_154:
[----:B------:R-:W-:Y:S05]  /*c970*/  BSYNC.RECONVERGENT B1 ;  /* 0x0000000000017941 */ /* 0x000fea0003800200 */
.L_x_152:
[----:B------:R-:W-:Y:S02]  /*c980*/  IMAD.MOV.U32 R28, RZ, RZ, R4 ;  /* 0x000000ffff1c7224 */ /* 0x000fe400078e0004 */
[----:B------:R-:W-:-:S04]  /*c990*/  IMAD.MOV.U32 R29, RZ, RZ, 0x0 ;  /* 0x00000000ff1d7424 */ /* 0x000fc800078e00ff */
[----:B------:R-:W-:Y:S05]  /*c9a0*/  RET.REL.NODEC R28 `(_Z19solve_system_kernelPdS_S_S_ddd) ;  /* 0xffffff341c947950 */ /* 0x000fea0003c3ffff */
        .weak           $__internal_1_$__cuda_sm20_dsqrt_rn_f64_mediumpath_v1
        .type           $__internal_1_$__cuda_sm20_dsqrt_rn_f64_mediumpath_v1,@function
        .size           $__internal_1_$__cuda_sm20_dsqrt_rn_f64_mediumpath_v1,($_Z19solve_system_kernelPdS_S_S_ddd$__internal_trig_reduction_slowpathd - $__internal_1_$__cuda_sm20_dsqrt_rn_f64_mediumpath_v1)
$__internal_1_$__cuda_sm20_dsqrt_rn_f64_mediumpath_v1:
[----:B------:R-:W-:Y:S01]  /*c9b0*/  ISETP.GE.U32.AND P0, PT, R2, -0x3400000, PT ;  /* 0xfcc000000200780c */ /* 0x000fe20003f06070 */
[----:B------:R-:W-:Y:S01]  /*c9c0*/  BSSY.RECONVERGENT B1, `(.L_x_157) ;  /* 0x0000028000017945 */ /* 0x000fe20003800200 */
[----:B------:R-:W-:Y:S02]  /*c9d0*/  IMAD.MOV.U32 R8, RZ, RZ, R10 ;  /* 0x000000ffff087224 */ /* 0x000fe400078e000a */
[----:B------:R-:W-:Y:S02]  /*c9e0*/  IMAD.MOV.U32 R6, RZ, RZ, R18 ;  /* 0x000000ffff067224 */ /* 0x000fe400078e0012 */
[----:B------:R-:W-:Y:S02]  /*c9f0*/  IMAD.MOV.U32 R7, RZ, RZ, R19 ;  /* 0x000000ffff077224 */ /* 0x000fe400078e0013 */
[----:B------:R-:W-:Y:S02]  /*ca00*/  IMAD.MOV.U32 R2, RZ, RZ, R20 ;  /* 0x000000ffff027224 */ /* 0x000fe400078e0014 */
[----:B------:R-:W-:-:S03]  /*ca10*/  IMAD.MOV.U32 R3, RZ, RZ, R21 ;  /* 0x000000ffff037224 */ /* 0x000fc600078e0015 */
[----:B------:R-:W-:Y:S05]  /*ca20*/  @!P0 BRA `(.L_x_158) ;  /* 0x0000000000208947 */ /* 0x000fea0003800000 */
[----:B------:R-:W-:-:S10]  /*ca30*/  DFMA.RM R2, R2, R8, R12 ;  /* 0x000000080202722b */ /* 0x000fd4000000400c */
[----:B------:R-:W-:-:S05]  /*ca40*/  IADD3 R8, P0, PT, R2, 0x1, RZ ;  /* 0x0000000102087810 */ /* 0x000fca0007f1e0ff */
[----:B------:R-:W-:-:S06]  /*ca50*/  IMAD.X R9, RZ, RZ, R3, P0 ;  /* 0x000000ffff097224 */ /* 0x000fcc00000e0603 */
[----:B------:R-:W-:-:S08]  /*ca60*/  DFMA.RP R6, -R2, R8, R6 ;  /* 0x000000080206722b */ /* 0x000fd00000008106 */
[----:B------:R-:W-:-:S06]  /*ca70*/  DSETP.GT.AND P0, PT, R6, RZ, PT ;  /* 0x000000ff0600722a */ /* 0x000fcc0003f04000 */
[----:B------:R-:W-:Y:S02]  /*ca80*/  FSEL R2, R8, R2, P0 ;  /* 0x0000000208027208 */ /* 0x000fe40000000000 */
[----:B------:R-:W-:Y:S01]  /*ca90*/  FSEL R3, R9, R3, P0 ;  /* 0x0000000309037208 */ /* 0x000fe20000000000 */
[----:B------:R-:W-:Y:S06]  /*caa0*/  BRA `(.L_x_159) ;  /* 0x0000000000647947 */ /* 0x000fec0003800000 */
.L_x_158:
[----:B------:R-:W-:-:S14]  /*cab0*/  DSETP.NE.AND P0, PT, R6, RZ, PT ;  /* 0x000000ff0600722a */ /* 0x000fdc0003f05000 */
[----:B------:R-:W-:Y:S05]  /*cac0*/  @!P0 BRA `(.L_x_160) ;  /* 0x0000000000588947 */ /* 0x000fea0003800000 */
[----:B------:R-:W-:-:S13]  /*cad0*/  ISETP.GE.AND P0, PT, R7, RZ, PT ;  /* 0x000000ff0700720c */ /* 0x000fda0003f06270 */
[----:B------:R-:W-:Y:S02]  /*cae0*/  @!P0 IMAD.MOV.U32 R2, RZ, RZ, 0x0 ;  /* 0x00000000ff028424 */ /* 0x000fe400078e00ff */
[----:B------:R-:W-:Y:S01]  /*caf0*/  @!P0 IMAD.MOV.U32 R3, RZ, RZ, -0x80000 ;  /* 0xfff80000ff038424 */ /* 0x000fe200078e00ff */
[----:B------:R-:W-:Y:S06]  /*cb00*/  @!P0 BRA `(.L_x_159) ;  /* 0x00000000004c8947 */ /* 0x000fec0003800000 */
[----:B------:R-:W-:-:S13]  /*cb10*/  ISETP.GT.AND P0, PT, R7, 0x7fefffff, PT ;  /* 0x7fefffff0700780c */ /* 0x000fda0003f04270 */
[----:B------:R-:W-:Y:S05]  /*cb20*/  @P0 BRA `(.L_x_160) ;  /* 0x0000000000400947 */ /* 0x000fea0003800000 */
[----:B------:R-:W-:Y:S01]  /*cb30*/  DMUL R2, R6, 8.11296384146066816958e+31 ;  /* 0x4690000006027828 */ /* 0x000fe20000000000 */
[----:B------:R-:W-:Y:S02]  /*cb40*/  IMAD.MOV.U32 R10, RZ, RZ, 0x0 ;  /* 0x00000000ff0a7424 */ /* 0x000fe400078e00ff */
[----:B------:R-:W-:Y:S02]  /*cb50*/  IMAD.MOV.U32 R6, RZ, RZ, RZ ;  /* 0x000000ffff067224 */ /* 0x000fe400078e00ff */
[----:B------:R-:W-:Y:S01]  /*cb60*/  IMAD.MOV.U32 R11, RZ, RZ, 0x3fd80000 ;  /* 0x3fd80000ff0b7424 */ /* 0x000fe200078e00ff */
[----:B------:R-:W0:Y:S03]  /*cb70*/  MUFU.RSQ64H R7, R3 ;  /* 0x0000000300077308 */ /* 0x000e260000001c00 */
[----:B0-----:R-:W-:-:S08]  /*cb80*/  DMUL R8, R6, R6 ;  /* 0x0000000606087228 */ /* 0x001fd00000000000 */
[----:B------:R-:W-:-:S08]  /*cb90*/  DFMA R8, R2, -R8, 1 ;  /* 0x3ff000000208742b */ /* 0x000fd00000000808 */
[----:B------:R-:W-:Y:S02]  /*cba0*/  DFMA R10, R8, R10, 0.5 ;  /* 0x3fe00000080a742b */ /* 0x000fe4000000000a */
[----:B------:R-:W-:-:S08]  /*cbb0*/  DMUL R8, R6, R8 ;  /* 0x0000000806087228 */ /* 0x000fd00000000000 */
[----:B------:R-:W-:-:S08]  /*cbc0*/  DFMA R8, R10, R8, R6 ;  /* 0x000000080a08722b */ /* 0x000fd00000000006 */
[----:B------:R-:W-:Y:S02]  /*cbd0*/  DMUL R6, R2, R8 ;  /* 0x0000000802067228 */ /* 0x000fe40000000000 */
[----:B------:R-:W-:-:S06]  /*cbe0*/  VIADD R9, R9, 0xfff00000 ;  /* 0xfff0000009097836 */ /* 0x000fcc0000000000 */
[----:B------:R-:W-:-:S08]  /*cbf0*/  DFMA R10, R6, -R6, R2 ;  /* 0x80000006060a722b */ /* 0x000fd00000000002 */
[----:B------:R-:W-:-:S10]  /*cc00*/  DFMA R2, R8, R10, R6 ;  /* 0x0000000a0802722b */ /* 0x000fd40000000006 */
[----:B------:R-:W-:Y:S01]  /*cc10*/  VIADD R3, R3, 0xfcb00000 ;  /* 0xfcb0000003037836 */ /* 0x000fe20000000000 */
[----:B------:R-:W-:Y:S06]  /*cc20*/  BRA `(.L_x_159) ;  /* 0x0000000000047947 */ /* 0x000fec0003800000 */
.L_x_160:
[----:B------:R-:W-:-:S11]  /*cc30*/  DADD R2, R6, R6 ;  /* 0x0000000006027229 */ /* 0x000fd60000000006 */
.L_x_159:
[----:B------:R-:W-:Y:S05]  /*cc40*/  BSYNC.RECONVERGENT B1 ;  /* 0x0000000000017941 */ /* 0x000fea0003800200 */
.L_x_157:
[----:B------:R-:W-:Y:S02]  /*cc50*/  IMAD.MOV.U32 R6, RZ, RZ, R2 ;  /* 0x000000ffff067224 */ /* 0x000fe400078e0002 */
[----:B------:R-:W-:Y:S02]  /*cc60*/  IMAD.MOV.U32 R7, RZ, RZ, R3 ;  /* 0x000000ffff077224 */ /* 0x000fe400078e0003 */
[----:B------:R-:W-:Y:S02]  /*cc70*/  IMAD.MOV.U32 R2, RZ, RZ, R4 ;  /* 0x000000ffff027224 */ /* 0x000fe400078e0004 */
[----:B------:R-:W-:-:S04]  /*cc80*/  IMAD.MOV.U32 R3, RZ, RZ, 0x0 ;  /* 0x00000000ff037424 */ /* 0x000fc800078e00ff */
[----:B------:R-:W-:Y:S05]  /*cc90*/  RET.REL.NODEC R2 `(_Z19solve_system_kernelPdS_S_S_ddd) ;  /* 0xffffff3002d87950 */ /* 0x000fea0003c3ffff */
        .type           $_Z19solve_system_kernelPdS_S_S_ddd$__internal_trig_reduction_slowpathd,@function
        .size           $_Z19solve_system_kernelPdS_S_S_ddd$__internal_trig_reduction_slowpathd,(.L_x_171 - $_Z19solve_system_kernelPdS_S_S_ddd$__internal_trig_reduction_slowpathd)
$_Z19solve_system_kernelPdS_S_S_ddd$__internal_trig_reduction_slowpathd:
[----:B------:R-:W-:Y:S01]  /*cca0*/  SHF.R.U32.HI R59, RZ, 0x14, R39 ;  /* 0x00000014ff3b7819 */ /* 0x000fe20000011627 */
[----:B------:R-:W-:-:S03]  /*ccb0*/  IMAD.MOV.U32 R28, RZ, RZ, RZ ;  /* 0x000000ffff1c7224 */ /* 0x000fc600078e00ff */
[----:B------:R-:W-:-:S04]  /*ccc0*/  LOP3.LUT R4, R59, 0x7ff, RZ, 0xc0, !PT ;  /* 0x000007ff3b047812 */ /* 0x000fc800078ec0ff */
[----:B------:R-:W-:-:S13]  /*ccd0*/  ISETP.NE.AND P2, PT, R4, 0x7ff, PT ;  /* 0x000007ff0400780c */ /* 0x000fda0003f45270 */
[----:B------:R-:W-:Y:S05]  /*cce0*/  @!P2 BRA `(.L_x_161) ;  /* 0x000000080050a947 */ /* 0x000fea0003800000 */
[----:B------:R-:W-:Y:S01]  /*ccf0*/  VIADD R28, R4, 0xfffffc00 ;  /* 0xfffffc00041c7836 */ /* 0x000fe20000000000 */
[----:B------:R-:W-:Y:S01]  /*cd00*/  BSSY.RECONVERGENT B0, `(.L_x_162) ;  /* 0x000002f000007945 */ /* 0x000fe20003800200 */
[----:B------:R-:W-:-:S03]  /*cd10*/  CS2R R66, SRZ ;  /* 0x0000000000427805 */ /* 0x000fc6000001ff00 */
[----:B------:R-:W-:Y:S02]  /*cd20*/  SHF.R.U32.HI R4, RZ, 0x6, R28 ;  /* 0x00000006ff047819 */ /* 0x000fe4000001161c */
[----:B------:R-:W-:Y:S02]  /*cd30*/  ISETP.GE.U32.AND P2, PT, R28, 0x80, PT ;  /* 0x000000801c00780c */ /* 0x000fe40003f46070 */
[C---:B------:R-:W-:Y:S02]  /*cd40*/  IADD3 R29, PT, PT, -R4.reuse, 0x13, RZ ;  /* 0x00000013041d7810 */ /* 0x040fe40007ffe1ff */
[----:B------:R-:W-:Y:S02]  /*cd50*/  IADD3 R35, PT, PT, -R4, 0xf, RZ ;  /* 0x0000000f04237810 */ /* 0x000fe40007ffe1ff */
[----:B------:R-:W-:-:S04]  /*cd60*/  SEL R29, R29, 0x12, P2 ;  /* 0x000000121d1d7807 */ /* 0x000fc80001000000 */
[----:B------:R-:W-:-:S13]  /*cd70*/  ISETP.GE.AND P2, PT, R35, R29, PT ;  /* 0x0000001d2300720c */ /* 0x000fda0003f46270 */
[----:B------:R-:W-:Y:S05]  /*cd80*/  @P2 BRA `(.L_x_163) ;  /* 0x0000000000982947 */ /* 0x000fea0003800000 */
[----:B------:R-:W0:Y:S01]  /*cd90*/  LDC.64 R60, c[0x0][0x358] ;  /* 0x0000d600ff3c7b82 */ /* 0x000e220000000a00 */
[C---:B------:R-:W-:Y:S01]  /*cda0*/  SHF.L.U64.HI R30, R32.reuse, 0xb, R39 ;  /* 0x0000000b201e7819 */ /* 0x040fe20000010227 */
[----:B------:R-:W-:Y:S01]  /*cdb0*/  BSSY.RECONVERGENT B1, `(.L_x_164) ;  /* 0x0000022000017945 */ /* 0x000fe20003800200 */
[----:B------:R-:W-:Y:S01]  /*cdc0*/  IMAD.SHL.U32 R28, R32, 0x800, RZ ;  /* 0x00000800201c7824 */ /* 0x000fe200078e00ff */
[----:B------:R-:W-:Y:S01]  /*cdd0*/  IADD3 R37, PT, PT, RZ, -R4, -R29 ;  /* 0x80000004ff257210 */ /* 0x000fe20007ffe81d */
[----:B------:R-:W-:Y:S01]  /*cde0*/  IMAD.MOV.U32 R36, RZ, RZ, RZ ;  /* 0x000000ffff247224 */ /* 0x000fe200078e00ff */
[----:B------:R-:W-:Y:S02]  /*cdf0*/  CS2R R66, SRZ ;  /* 0x0000000000427805 */ /* 0x000fe4000001ff00 */
[----:B------:R-:W-:-:S07]  /*ce00*/  LOP3.LUT R30, R30, 0x80000000, RZ, 0xfc, !PT ;  /* 0x800000001e1e7812 */ /* 0x000fce00078efcff */
.L_x_165:
[----:B------:R-:W1:Y:S01]  /*ce10*/  LDC.64 R32, c[0x4][RZ] ;  /* 0x01000000ff207b82 */ /* 0x000e620000000a00 */
[----:B0-----:R-:W-:Y:S02]  /*ce20*/  R2UR UR14, R60 ;  /* 0x000000003c0e72ca */ /* 0x001fe400000e0000 */
[----:B------:R-:W-:Y:S01]  /*ce30*/  R2UR UR15, R61 ;  /* 0x000000003d0f72ca */ /* 0x000fe200000e0000 */
[----:B-1----:R-:W-:-:S12]  /*ce40*/  IMAD.WIDE R64, R35, 0x8, R32 ;  /* 0x0000000823407825 */ /* 0x002fd800078e0220 */
[----:B------:R-:W2:Y:S01]  /*ce50*/  LDG.E.64.CONSTANT R64, desc[UR14][R64.64] ;  /* 0x0000000e40407981 */ /* 0x000ea2000c1e9b00 */
[----:B------:R-:W-:Y:S02]  /*ce60*/  VIADD R37, R37, 0x1 ;  /* 0x0000000125257836 */ /* 0x000fe40000000000 */
[C---:B------:R-:W-:Y:S02]  /*ce70*/  IMAD R38, R36.reuse, 0x8, R1 ;  /* 0x0000000824267824 */ /* 0x040fe400078e0201 */
[----:B------:R-:W-:Y:S02]  /*ce80*/  VIADD R36, R36, 0x1 ;  /* 0x0000000124247836 */ /* 0x000fe40000000000 */
[----:B------:R-:W-:Y:S02]  /*ce90*/  VIADD R35, R35, 0x1 ;  /* 0x0000000123237836 */ /* 0x000fe40000000000 */
[----:B--2---:R-:W-:-:S04]  /*cea0*/  IMAD.WIDE.U32 R66, P3, R64, R28, R66 ;  /* 0x0000001c40427225 */ /* 0x004fc80007860042 */
[CC--:B------:R-:W-:Y:S02]  /*ceb0*/  IMAD R32, R64.reuse, R30.reuse, RZ ;  /* 0x0000001e40207224 */ /* 0x0c0fe400078e02ff */
[----:B------:R-:W-:-:S03]  /*cec0*/  IMAD.HI.U32 R34, R64, R30, RZ ;  /* 0x0000001e40227227 */ /* 0x000fc600078e00ff */
[----:B------:R-:W-:Y:S01]  /*ced0*/  IADD3 R32, P2, PT, R32, R67, RZ ;  /* 0x0000004320207210 */ /* 0x000fe20007f5e0ff */
[C---:B------:R-:W-:Y:S02]  /*cee0*/  IMAD R31, R65.reuse, R28, RZ ;  /* 0x0000001c411f7224 */ /* 0x040fe400078e02ff */
[----:B------:R-:W-:Y:S02]  /*cef0*/  IMAD.X R34, RZ, RZ, R34, P3 ;  /* 0x000000ffff227224 */ /* 0x000fe400018e0622 */
[----:B------:R-:W-:Y:S01]  /*cf00*/  IMAD R33, R65, R30, RZ ;  /* 0x0000001e41217224 */ /* 0x000fe200078e02ff */
[----:B------:R-:W-:Y:S01]  /*cf10*/  IADD3 R67, P3, PT, R31, R32, RZ ;  /* 0x000000201f437210 */ /* 0x000fe20007f7e0ff */
[----:B------:R-:W-:-:S04]  /*cf20*/  IMAD.HI.U32 R31, R65, R28, RZ ;  /* 0x0000001c411f7227 */ /* 0x000fc800078e00ff */
[----:B------:R-:W-:Y:S01]  /*cf30*/  IMAD.HI.U32 R32, R65, R30, RZ ;  /* 0x0000001e41207227 */ /* 0x000fe200078e00ff */
[----:B------:R-:W-:Y:S01]  /*cf40*/  IADD3.X R34, P2, PT, R31, R34, RZ, P2, !PT ;  /* 0x000000221f227210 */ /* 0x000fe2000175e4ff */
[----:B------:R0:W-:Y:S03]  /*cf50*/  STL.64 [R38], R66 ;  /* 0x0000004226007387 */ /* 0x0001e60000100a00 */
[----:B------:R-:W-:Y:S01]  /*cf60*/  IADD3.X R34, P3, PT, R33, R34, RZ, P3, !PT ;  /* 0x0000002221227210 */ /* 0x000fe20001f7e4ff */
[----:B------:R-:W-:Y:S01]  /*cf70*/  IMAD.X R31, RZ, RZ, R32, P2 ;  /* 0x000000ffff1f7224 */ /* 0x000fe200010e0620 */
[----:B------:R-:W-:-:S03]  /*cf80*/  ISETP.NE.AND P2, PT, R37, -0xf, PT ;  /* 0xfffffff12500780c */ /* 0x000fc60003f45270 */
[----:B------:R-:W-:Y:S02]  /*cf90*/  IMAD.X R31, RZ, RZ, R31, P3 ;  /* 0x000000ffff1f7224 */ /* 0x000fe400018e061f */
[----:B0-----:R-:W-:Y:S02]  /*cfa0*/  IMAD.MOV.U32 R66, RZ, RZ, R34 ;  /* 0x000000ffff427224 */ /* 0x001fe400078e0022 */
[----:B------:R-:W-:-:S06]  /*cfb0*/  IMAD.MOV.U32 R67, RZ, RZ, R31 ;  /* 0x000000ffff437224 */ /* 0x000fcc00078e001f */
[----:B------:R-:W-:Y:S05]  /*cfc0*/  @P2 BRA `(.L_x_165) ;  /* 0xfffffffc00902947 */ /* 0x000fea000383ffff */
[----:B------:R-:W-:Y:S05]  /*cfd0*/  BSYNC.RECONVERGENT B1 ;  /* 0x0000000000017941 */ /* 0x000fea0003800200 */
.L_x_164:
[----:B------:R-:W-:-:S07]  /*cfe0*/  IMAD.MOV.U32 R35, RZ, RZ, R29 ;  /* 0x000000ffff237224 */ /* 0x000fce00078e001d */
.L_x_163:
[----:B------:R-:W-:Y:S05]  /*cff0*/  BSYNC.RECONVERGENT B0 ;  /* 0x0000000000007941 */ /* 0x000fea0003800200 */
.L_x_162:
[----:B------:R-:W-:Y:S01]  /*d000*/  LOP3.LUT P2, R59, R59, 0x3f, RZ, 0xc0, !PT ;  /* 0x0000003f3b3b7812 */ /* 0x000fe2000784c0ff */
[----:B------:R-:W-:-:S04]  /*d010*/  IMAD.IADD R4, R4, 0x1, R35 ;  /* 0x0000000104047824 */ /* 0x000fc800078e0223 */
[----:B------:R-:W-:-:S05]  /*d020*/  IMAD.U32 R35, R4, 0x8, R1 ;  /* 0x0000000804237824 */ /* 0x000fca00078e0001 */
[----:B------:R0:W-:Y:S04]  /*d030*/  STL.64 [R35+-0x78], R66 ;  /* 0xffff884223007387 */ /* 0x0001e80000100a00 */
[----:B------:R-:W2:Y:S04]  /*d040*/  @P2 LDL.64 R32, [R1+0x8] ;  /* 0x0000080001202983 */ /* 0x000ea80000100a00 */
[----:B------:R-:W3:Y:S04]  /*d050*/  LDL.64 R30, [R1+0x10] ;  /* 0x00001000011e7983 */ /* 0x000ee80000100a00 */
[----:B------:R-:W4:Y:S01]  /*d060*/  LDL.64 R28, [R1+0x18] ;  /* 0x00001800011c7983 */ /* 0x000f220000100a00 */
[----:B------:R-:W-:Y:S01]  /*d070*/  BSSY.RECONVERGENT B0, `(.L_x_166) ;  /* 0x0000035000007945 */ /* 0x000fe20003800200 */
[----:B--2---:R-:W-:-:S02]  /*d080*/  @P2 SHF.R.U64 R37, R32, 0x1, R33 ;  /* 0x0000000120252819 */ /* 0x004fc40000001221 */
[----:B------:R-:W-:Y:S02]  /*d090*/  @P2 SHF.R.U32.HI R32, RZ, 0x1, R33 ;  /* 0x00000001ff202819 */ /* 0x000fe40000011621 */
[----:B------:R-:W-:Y:S02]  /*d0a0*/  @P2 LOP3.LUT R33, R59, 0x3f, RZ, 0x3c, !PT ;  /* 0x0000003f3b212812 */ /* 0x000fe400078e3cff */
[--C-:B---3--:R-:W-:Y:S02]  /*d0b0*/  @P2 SHF.R.U32.HI R4, RZ, 0x1, R31.reuse ;  /* 0x00000001ff042819 */ /* 0x108fe4000001161f */
[C---:B------:R-:W-:Y:S02]  /*d0c0*/  @P2 SHF.R.U64 R38, R30.reuse, 0x1, R31 ;  /* 0x000000011e262819 */ /* 0x040fe4000000121f */
[----:B------:R-:W-:Y:S02]  /*d0d0*/  @P2 SHF.L.U32 R36, R30, R59, RZ ;  /* 0x0000003b1e242219 */ /* 0x000fe400000006ff */
[----:B------:R-:W-:-:S02]  /*d0e0*/  @P2 SHF.R.U64 R37, R37, R33, R32 ;  /* 0x0000002125252219 */ /* 0x000fc40000001220 */
[----:B------:R-:W-:Y:S02]  /*d0f0*/  @P2 SHF.L.U64.HI R34, R30, R59, R31 ;  /* 0x0000003b1e222219 */ /* 0x000fe4000001021f */
[----:B0-----:R-:W-:Y:S02]  /*d100*/  @P2 SHF.R.U32.HI R35, RZ, R33, R32 ;  /* 0x00000021ff232219 */ /* 0x001fe40000011620 */
[----:B----4-:R-:W-:Y:S02]  /*d110*/  @P2 SHF.L.U32 R32, R28, R59, RZ ;  /* 0x0000003b1c202219 */ /* 0x010fe400000006ff */
[----:B------:R-:W-:Y:S02]  /*d120*/  @P2 SHF.R.U64 R61, R38, R33, R4 ;  /* 0x00000021263d2219 */ /* 0x000fe40000001204 */
[----:B------:R-:W-:Y:S02]  /*d130*/  @P2 LOP3.LUT R30, R36, R37, RZ, 0xfc, !PT ;  /* 0x00000025241e2212 */ /* 0x000fe400078efcff */
[----:B------:R-:W-:-:S02]  /*d140*/  @P2 LOP3.LUT R31, R34, R35, RZ, 0xfc, !PT ;  /* 0x00000023221f2212 */ /* 0x000fc400078efcff */
[----:B------:R-:W-:Y:S02]  /*d150*/  @P2 SHF.L.U64.HI R59, R28, R59, R29 ;  /* 0x0000003b1c3b2219 */ /* 0x000fe4000001021d */
[----:B------:R-:W-:Y:S01]  /*d160*/  @P2 LOP3.LUT R28, R32, R61, RZ, 0xfc, !PT ;  /* 0x0000003d201c2212 */ /* 0x000fe200078efcff */
[C---:B------:R-:W-:Y:S01]  /*d170*/  IMAD.SHL.U32 R32, R30.reuse, 0x4, RZ ;  /* 0x000000041e207824 */ /* 0x040fe200078e00ff */
[----:B------:R-:W-:Y:S02]  /*d180*/  @P2 SHF.R.U32.HI R4, RZ, R33, R4 ;  /* 0x00000021ff042219 */ /* 0x000fe40000011604 */
[----:B------:R-:W-:Y:S02]  /*d190*/  SHF.L.U64.HI R30, R30, 0x2, R31 ;  /* 0x000000021e1e7819 */ /* 0x000fe4000001021f */
[----:B------:R-:W-:Y:S02]  /*d1a0*/  @P2 LOP3.LUT R29, R59, R4, RZ, 0xfc, !PT ;  /* 0x000000043b1d2212 */ /* 0x000fe400078efcff */
[----:B------:R-:W-:-:S02]  /*d1b0*/  SHF.L.W.U32.HI R31, R31, 0x2, R28 ;  /* 0x000000021f1f7819 */ /* 0x000fc40000010e1c */
[----:B------:R-:W-:Y:S02]  /*d1c0*/  IADD3 RZ, P2, PT, RZ, -R32, RZ ;  /* 0x80000020ffff7210 */ /* 0x000fe40007f5e0ff */
[----:B------:R-:W-:Y:S02]  /*d1d0*/  LOP3.LUT R33, RZ, R30, RZ, 0x33, !PT ;  /* 0x0000001eff217212 */ /* 0x000fe400078e33ff */
[----:B------:R-:W-:Y:S02]  /*d1e0*/  SHF.L.W.U32.HI R28, R28, 0x2, R29 ;  /* 0x000000021c1c7819 */ /* 0x000fe40000010e1d */
[----:B------:R-:W-:Y:S02]  /*d1f0*/  LOP3.LUT R34, RZ, R31, RZ, 0x33, !PT ;  /* 0x0000001fff227212 */ /* 0x000fe400078e33ff */
[----:B------:R-:W-:Y:S02]  /*d200*/  IADD3.X R33, P2, PT, RZ, R33, RZ, P2, !PT ;  /* 0x00000021ff217210 */ /* 0x000fe4000175e4ff */
[----:B------:R-:W-:-:S02]  /*d210*/  LOP3.LUT R35, RZ, R28, RZ, 0x33, !PT ;  /* 0x0000001cff237212 */ /* 0x000fc400078e33ff */
[----:B------:R-:W-:Y:S02]  /*d220*/  IADD3.X R34, P2, PT, RZ, R34, RZ, P2, !PT ;  /* 0x00000022ff227210 */ /* 0x000fe4000175e4ff */
[----:B------:R-:W-:-:S03]  /*d230*/  ISETP.GT.U32.AND P3, PT, R31, -0x1, PT ;  /* 0xffffffff1f00780c */ /* 0x000fc60003f64070 */
[----:B------:R-:W-:Y:S01]  /*d240*/  IMAD.X R35, RZ, RZ, R35, P2 ;  /* 0x000000ffff237224 */ /* 0x000fe200010e0623 */
[----:B------:R-:W-:-:S04]  /*d250*/  ISETP.GT.AND.EX P3, PT, R28, -0x1, PT, P3 ;  /* 0xffffffff1c00780c */ /* 0x000fc80003f64330 */
[----:B------:R-:W-:Y:S02]  /*d260*/  SEL R4, R28, R35, P3 ;  /* 0x000000231c047207 */ /* 0x000fe40001800000 */
[----:B------:R-:W-:Y:S02]  /*d270*/  SEL R31, R31, R34, P3 ;  /* 0x000000221f1f7207 */ /* 0x000fe40001800000 */
[----:B------:R-:W-:Y:S02]  /*d280*/  ISETP.NE.U32.AND P2, PT, R4, RZ, PT ;  /* 0x000000ff0400720c */ /* 0x000fe40003f45070 */
[----:B------:R-:W-:Y:S02]  /*d290*/  SEL R33, R30, R33, P3 ;  /* 0x000000211e217207 */ /* 0x000fe40001800000 */
[----:B------:R-:W-:Y:S01]  /*d2a0*/  SEL R36, R31, R4, !P2 ;  /* 0x000000041f247207 */ /* 0x000fe20005000000 */
[----:B------:R-:W-:-:S03]  /*d2b0*/  @!P3 IMAD.MOV R32, RZ, RZ, -R32 ;  /* 0x000000ffff20b224 */ /* 0x000fc600078e0a20 */
[----:B------:R-:W0:Y:S02]  /*d2c0*/  FLO.U32 R34, R36 ;  /* 0x0000002400227300 */ /* 0x000e2400000e0000 */
[C---:B0-----:R-:W-:Y:S02]  /*d2d0*/  IADD3 R35, PT, PT, -R34.reuse, 0x1f, RZ ;  /* 0x0000001f22237810 */ /* 0x041fe40007ffe1ff */
[----:B------:R-:W-:-:S03]  /*d2e0*/  IADD3 R34, PT, PT, -R34, 0x3f, RZ ;  /* 0x0000003f22227810 */ /* 0x000fc60007ffe1ff */
[----:B------:R-:W-:-:S05]  /*d2f0*/  @P2 IMAD.MOV R34, RZ, RZ, R35 ;  /* 0x000000ffff222224 */ /* 0x000fca00078e0223 */
[----:B------:R-:W-:-:S13]  /*d300*/  ISETP.NE.AND P2, PT, R34, RZ, PT ;  /* 0x000000ff2200720c */ /* 0x000fda0003f45270 */
[----:B------:R-:W-:Y:S05]  /*d310*/  @!P2 BRA `(.L_x_167) ;  /* 0x000000000028a947 */ /* 0x000fea0003800000 */
[----:B------:R-:W-:Y:S02]  /*d320*/  LOP3.LUT R30, R34, 0x3f, RZ, 0xc0, !PT ;  /* 0x0000003f221e7812 */ /* 0x000fe400078ec0ff */
[--C-:B------:R-:W-:Y:S02]  /*d330*/  SHF.R.U64 R32, R32, 0x1, R33.reuse ;  /* 0x0000000120207819 */ /* 0x100fe40000001221 */
[CC--:B------:R-:W-:Y:S02]  /*d340*/  SHF.L.U64.HI R4, R31.reuse, R30.reuse, R4 ;  /* 0x0000001e1f047219 */ /* 0x0c0fe40000010204 */
[----:B------:R-:W-:Y:S02]  /*d350*/  SHF.L.U32 R31, R31, R30, RZ ;  /* 0x0000001e1f1f7219 */ /* 0x000fe400000006ff */
[----:B------:R-:W-:Y:S02]  /*d360*/  SHF.R.U32.HI R33, RZ, 0x1, R33 ;  /* 0x00000001ff217819 */ /* 0x000fe40000011621 */
[----:B------:R-:W-:-:S04]  /*d370*/  LOP3.LUT R30, R34, 0x3f, RZ, 0xc, !PT ;  /* 0x0000003f221e7812 */ /* 0x000fc800078e0cff */
[-CC-:B------:R-:W-:Y:S02]  /*d380*/  SHF.R.U64 R32, R32, R30.reuse, R33.reuse ;  /* 0x0000001e20207219 */ /* 0x180fe40000001221 */
[----:B------:R-:W-:Y:S02]  /*d390*/  SHF.R.U32.HI R33, RZ, R30, R33 ;  /* 0x0000001eff217219 */ /* 0x000fe40000011621 */
[----:B------:R-:W-:Y:S02]  /*d3a0*/  LOP3.LUT R31, R31, R32, RZ, 0xfc, !PT ;  /* 0x000000201f1f7212 */ /* 0x000fe400078efcff */
[----:B------:R-:W-:-:S07]  /*d3b0*/  LOP3.LUT R4, R4, R33, RZ, 0xfc, !PT ;  /* 0x0000002104047212 */ /* 0x000fce00078efcff */
.L_x_167:
[----:B------:R-:W-:Y:S05]  /*d3c0*/  BSYNC.RECONVERGENT B0 ;  /* 0x0000000000007941 */ /* 0x000fea0003800200 */
.L_x_166:
[C---:B------:R-:W-:Y:S01]  /*d3d0*/  IMAD.WIDE.U32 R36, R31.reuse, 0x2168c235, RZ ;  /* 0x2168c2351f247825 */ /* 0x040fe200078e00ff */
[----:B------:R-:W-:Y:S02]  /*d3e0*/  P2R R30, PR, RZ, 0x1 ;  /* 0x00000001ff1e7803 */ /* 0x000fe40000000000 */
[----:B------:R-:W-:Y:S01]  /*d3f0*/  SHF.R.U32.HI R29, RZ, 0x1e, R29 ;  /* 0x0000001eff1d7819 */ /* 0x000fe2000001161d */
[----:B------:R-:W-:Y:S02]  /*d400*/  IMAD.MOV.U32 R60, RZ, RZ, R37 ;  /* 0x000000ffff3c7224 */ /* 0x000fe400078e0025 */
[----:B------:R-:W-:Y:S01]  /*d410*/  IMAD.MOV.U32 R61, RZ, RZ, RZ ;  /* 0x000000ffff3d7224 */ /* 0x000fe200078e00ff */
[----:B------:R-:W-:Y:S01]  /*d420*/  LEA.HI R28, R28, R29, RZ, 0x1 ;  /* 0x0000001d1c1c7211 */ /* 0x000fe200078f08ff */
[----:B------:R-:W-:Y:S02]  /*d430*/  IMAD R32, R4, -0x36f0255e, RZ ;  /* 0xc90fdaa204207824 */ /* 0x000fe400078e02ff */
[----:B------:R-:W-:-:S04]  /*d440*/  IMAD.WIDE.U32 R60, R31, -0x36f0255e, R60 ;  /* 0xc90fdaa21f3c7825 */ /* 0x000fc800078e003c */
[----:B------:R-:W-:-:S04]  /*d450*/  IMAD.HI.U32 R31, R4, -0x36f0255e, RZ ;  /* 0xc90fdaa2041f7827 */ /* 0x000fc800078e00ff */
[----:B------:R-:W-:-:S04]  /*d460*/  IMAD.WIDE.U32 R60, P2, R4, 0x2168c235, R60 ;  /* 0x2168c235043c7825 */ /* 0x000fc8000784003c */
[----:B------:R-:W-:Y:S01]  /*d470*/  IMAD.X R31, RZ, RZ, R31, P2 ;  /* 0x000000ffff1f7224 */ /* 0x000fe200010e061f */
[----:B------:R-:W-:-:S05]  /*d480*/  IADD3 R32, P2, PT, R32, R61, RZ ;  /* 0x0000003d20207210 */ /* 0x000fca0007f5e0ff */
[----:B------:R-:W-:Y:S01]  /*d490*/  IMAD.X R33, RZ, RZ, R31, P2 ;  /* 0x000000ffff217224 */ /* 0x000fe200010e061f */
[----:B------:R-:W-:-:S04]  /*d4a0*/  IADD3 RZ, P2, PT, R36, R36, RZ ;  /* 0x0000002424ff7210 */ /* 0x000fc80007f5e0ff */
[----:B------:R-:W-:-:S04]  /*d4b0*/  IADD3.X RZ, P2, PT, R60, R60, RZ, P2, !PT ;  /* 0x0000003c3cff7210 */ /* 0x000fc8000175e4ff */
[----:B------:R-:W-:-:S05]  /*d4c0*/  IADD3.X R31, P2, PT, R32, R32, RZ, P2, !PT ;  /* 0x00000020201f7210 */ /* 0x000fca000175e4ff */
[----:B------:R-:W-:Y:S01]  /*d4d0*/  IMAD.X R4, R33, 0x1, R33, P2 ;  /* 0x0000000121047824 */ /* 0x000fe200010e0621 */
[----:B------:R-:W-:-:S04]  /*d4e0*/  ISETP.GT.U32.AND P2, PT, R32, RZ, PT ;  /* 0x000000ff2000720c */ /* 0x000fc80003f44070 */
[----:B------:R-:W-:-:S04]  /*d4f0*/  ISETP.GT.AND.EX P2, PT, R33, RZ, PT, P2 ;  /* 0x000000ff2100720c */ /* 0x000fc80003f44320 */
[----:B------:R-:W-:Y:S02]  /*d500*/  SEL R31, R31, R32, P2 ;  /* 0x000000201f1f7207 */ /* 0x000fe40001000000 */
[----:B------:R-:W-:Y:S02]  /*d510*/  SEL R4, R4, R33, P2 ;  /* 0x0000002104047207 */ /* 0x000fe40001000000 */
[----:B------:R-:W-:-:S05]  /*d520*/  IADD3 R31, P0, PT, R31, 0x1, RZ ;  /* 0x000000011f1f7810 */ /* 0x000fca0007f1e0ff */
[----:B------:R-:W-:-:S05]  /*d530*/  IMAD.X R4, RZ, RZ, R4, P0 ;  /* 0x000000ffff047224 */ /* 0x000fca00000e0604 */
[----:B------:R-:W-:Y:S02]  /*d540*/  SHF.R.U64 R32, R31, 0xa, R4 ;  /* 0x0000000a1f207819 */ /* 0x000fe40000001204 */
[----:B------:R-:W-:Y:S02]  /*d550*/  SEL R31, RZ, 0xffffffff, !P2 ;  /* 0xffffffffff1f7807 */ /* 0x000fe40005000000 */
[----:B------:R-:W-:-:S03]  /*d560*/  IADD3 R32, P2, PT, R32, 0x1, RZ ;  /* 0x0000000120207810 */ /* 0x000fc60007f5e0ff */
[----:B------:R-:W-:Y:S01]  /*d570*/  IMAD.IADD R31, R31, 0x1, -R34 ;  /* 0x000000011f1f7824 */ /* 0x000fe200078e0a22 */
[----:B------:R-:W-:-:S03]  /*d580*/  LEA.HI.X R33, R4, RZ, RZ, 0x16, P2 ;  /* 0x000000ff04217211 */ /* 0x000fc600010fb4ff */
[----:B------:R-:W-:Y:S01]  /*d590*/  IMAD.SHL.U32 R31, R31, 0x100000, RZ ;  /* 0x001000001f1f7824 */ /* 0x000fe200078e00ff */
[--C-:B------:R-:W-:Y:S02]  /*d5a0*/  SHF.R.U64 R32, R32, 0x1, R33.reuse ;  /* 0x0000000120207819 */ /* 0x100fe40000001221 */
[----:B------:R-:W-:Y:S02]  /*d5b0*/  SHF.R.U32.HI R4, RZ, 0x1, R33 ;  /* 0x00000001ff047819 */ /* 0x000fe40000011621 */
[----:B------:R-:W-:-:S04]  /*d5c0*/  IADD3 R32, P0, P2, RZ, RZ, R32 ;  /* 0x000000ffff207210 */ /* 0x000fc80007a1e020 */
[----:B------:R-:W-:Y:S02]  /*d5d0*/  IADD3.X R4, PT, PT, R31, 0x3fe00000, R4, P0, P2 ;  /* 0x3fe000001f047810 */ /* 0x000fe400007e4404 */
[----:B------:R-:W-:Y:S02]  /*d5e0*/  LOP3.LUT P2, R39, R39, 0x80000000, RZ, 0xc0, !PT ;  /* 0x8000000027277812 */ /* 0x000fe4000784c0ff */
[----:B------:R-:W-:Y:S02]  /*d5f0*/  ISETP.NE.AND P0, PT, R30, RZ, PT ;  /* 0x000000ff1e00720c */ /* 0x000fe40003f05270 */
[----:B------:R-:W-:-:S04]  /*d600*/  @!P3 LOP3.LUT R39, R39, 0x80000000, RZ, 0x3c, !PT ;  /* 0x800000002727b812 */ /* 0x000fc800078e3cff */
[----:B------:R-:W-:-:S05]  /*d610*/  LOP3.LUT R39, R4, R39, RZ, 0xfc, !PT ;  /* 0x0000002704277212 */ /* 0x000fca00078efcff */
[----:B------:R-:W-:-:S07]  /*d620*/  @P2 IMAD.MOV R28, RZ, RZ, -R28 ;  /* 0x000000ffff1c2224 */ /* 0x000fce00078e0a1c */
.L_x_161:
[----:B------:R-:W-:Y:S02]  /*d630*/  IMAD.MOV.U32 R59, RZ, RZ, 0x0 ;  /* 0x00000000ff3b7424 */ /* 0x000fe400078e00ff */
[----:B------:R-:W-:Y:S02]  /*d640*/  IMAD.MOV.U32 R33, RZ, RZ, R39 ;  /* 0x000000ffff217224 */ /* 0x000fe400078e0027 */
[----:B------:R-:W-:Y:S05]  /*d650*/  RET.REL.NODEC R58 `(_Z19solve_system_kernelPdS_S_S_ddd) ;  /* 0xffffff283a687950 */ /* 0x000fea0003c3ffff */
.L_x_168:
[----:B------:R-:W-:-:S00]  /*d660*/  BRA `(.L_x_168) ;  /* 0xfffffffc00fc7947 */ /* 0x000fc0000383ffff */
[----:B------:R-:W-:-:S00]  /*d670*/  NOP ;  /* 0x0000000000007918 */ /* 0x000fc00000000000 */
        /* <DEDUP_REMOVED lines=8> */
.L_x_171:


//--------------------- .nv.global.init           --------------------------
	.section	.nv.global.init,"aw",@progbits
	.align	16
.nv.global.init:
	.type		__cudart_sin_cos_coeffs,@object
	.size		__cudart_sin_cos_coeffs,(__cudart_i2opi_d - __cudart_sin_cos_coeffs)
__cudart_sin_cos_coeffs:
        /*0000*/ 	.byte	0x46, 0xd2, 0xb0, 0x2c, 0xf1, 0xe5, 0x5a, 0xbe, 0x92, 0xe3, 0xac, 0x69, 0xe3, 0x1d, 0xc7, 0x3e
        /*0010*/ 	.byte	0xa1, 0x62, 0xdb, 0x19, 0xa0, 0x01, 0x2a, 0xbf, 0x18, 0x08, 0x11, 0x11, 0x11, 0x11, 0x81, 0x3f
        /*0020*/ 	.byte	0x54, 0x55, 0x55, 0x55, 0x55, 0x55, 0xc5, 0xbf, 0x00, 0x00, 0x00, 0x00, 0x00, 0x00, 0x00, 0x00
        /*0030*/ 	.byte	0x00, 0x00, 0x00, 0x00, 0x00, 0x00, 0x00, 0x00, 0x64, 0x81, 0xfd, 0x20, 0x83, 0xff, 0xa8, 0xbd
        /*0040*/ 	.byte	0x28, 0x85, 0xef, 0xc1, 0xa7, 0xee, 0x21, 0x3e, 0xd9, 0xe6, 0x06, 0x8e, 0x4f, 0x7e, 0x92, 0xbe
        /*0050*/ 	.byte	0xe9, 0xbc, 0xdd, 0x19, 0xa0, 0x01, 0xfa, 0x3e, 0x47, 0x5d, 0xc1, 0x16, 0x6c, 0xc1, 0x56, 0xbf
        /*0060*/ 	.byte	0x51, 0x55, 0x55, 0x55, 0x55, 0x55, 0xa5, 0x3f, 0x00, 0x00, 0x00, 0x00, 0x00, 0x00, 0xe0, 0xbf
        /*0070*/ 	.byte	0x00, 0x00, 0x00, 0x00, 0x00, 0x00, 0xf0, 0x3f, 0x00, 0x00, 0x00, 0x00, 0x00, 0x00, 0x00, 0x00
	.type		__cudart_i2opi_d,@object
	.size		__cudart_i2opi_d,(.L_0 - __cudart_i2opi_d)
__cudart_i2opi_d:
        /* <DEDUP_REMOVED lines=9> */
.L_0:


//--------------------- .nv.shared.reserved.0     --------------------------
	.section	.nv.shared.reserved.0,"aw",@nobits
	.weak		__nv_reservedSMEM_offset_0_alias
	.size		__nv_reservedSMEM_offset_0_alias, 0, 64
	.other		__nv_reservedSMEM_offset_0_alias,@"STO_CUDA_RESERVED_SHARED STV_DEFAULT"
__nv_reservedSMEM_offset_0_alias:
	.zero		0
	.zero		64


//--------------------- .nv.constant0._Z19solve_system_kernelPdS_S_S_ddd --------------------------
	.section	.nv.constant0._Z19solve_system_kernelPdS_S_S_ddd,"a",@progbits
	.sectionflags	@""
	.align	4
.nv.constant0._Z19solve_system_kernelPdS_S_S_ddd:
	.zero		952


//--------------------- SYMBOLS --------------------------

	.type		.nv.reservedSmem.offset0,@object
	.size		.nv.reservedSmem.offset0,0x4
